def attn_fwd(
    Q,
    K,
    V,
    Out,
    Lse,
    sm_scale,
    stride_qz,
    stride_qh,
    stride_qm,
    stride_qk,
    stride_kz,
    stride_kh,
    stride_kn,
    stride_kk,
    stride_vz,
    stride_vh,
    stride_vn,
    stride_vk,
    stride_oz,
    stride_oh,
    stride_om,
    stride_ok,
    seqlen_q,
    seqlen_k,
    BLOCK_M: tl.constexpr,
    BLOCK_N: tl.constexpr,
    HEAD_DIM: tl.constexpr,
    CAUSAL: tl.constexpr,
):
    start_m = tl.program_id(0)
    off_hz = tl.program_id(1)
    q_off = off_hz * stride_qh
    k_off = off_hz * stride_kh
    v_off = off_hz * stride_vh
    offs_m = start_m * BLOCK_M + tl.arange(0, BLOCK_M)
    offs_d = tl.arange(0, HEAD_DIM)
    offs_n = tl.arange(0, BLOCK_N)
    q_ptrs = Q + q_off + offs_m[:, None] * stride_qm + offs_d[None, :] * stride_qk
    k_ptrs = K + k_off + offs_d[:, None] * stride_kk + offs_n[None, :] * stride_kn
    v_ptrs = V + v_off + offs_n[:, None] * stride_vn + offs_d[None, :] * stride_vk
    m_i = tl.full([BLOCK_M], float("-inf"), dtype=tl.float32)
    l_i = tl.zeros([BLOCK_M], dtype=tl.float32) + 1.0
    acc = tl.zeros([BLOCK_M, HEAD_DIM], dtype=tl.float32)
    q = tl.load(q_ptrs)
    acc, l_i, m_i = _attn_fwd_inner(
        acc,
        l_i,
        m_i,
        q,
        k_ptrs,
        v_ptrs,
        sm_scale,
        stride_kn,
        stride_vn,
        start_m,
        seqlen_k,
        BLOCK_M,
        BLOCK_N,
        HEAD_DIM,
        CAUSAL,
    )
    acc = acc / l_i[:, None]
    lse = m_i + tl.math.log2(l_i) / 1.4426950408889634
    o_ptrs = (
        Out
        + off_hz * stride_oh
        + offs_m[:, None] * stride_om
        + offs_d[None, :] * stride_ok
    )
    tl.store(o_ptrs, acc.to(Out.dtype.element_ty))
    tl.store(Lse + off_hz * seqlen_q + offs_m, lse)

# config = {"BLOCK_M": 64, "BLOCK_N": 16, "HEAD_DIM": 64, "arch": "sm_100", "causal": false, "dtype": "bf16", "num_stages": 4, "num_warps": 8}
# arch = sm_100


// ===== COMPILED SASS (sm_100a) =====

	.target	sm_100a

	.elftype	@"ET_EXEC"


//--------------------- .note.nv.tkinfo           --------------------------
	.section	.note.nv.tkinfo,"",@"SHT_NOTE"
	.sectionflags	@"SHF_NOTE_NV_TKINFO"
	.tkinfo
        /*0018*/ 	.word	0x00000081
        /*0030*/ 	.string	""
        /*0030*/ 	.string	"ptxas-blackwell"
        /*0030*/ 	.string	"Cuda compilation tools, release 12.9, V12.9.86"
        /*0030*/ 	.string	"Build cuda_12.9.r12.9/compiler.36037853_0"
        /*0030*/ 	.string	"-v  -suppress-debug-info  -lineinfo  -arch sm_100a "



//--------------------- .note.nv.cuver            --------------------------
	.section	.note.nv.cuver,"",@"SHT_NOTE"
	.sectionflags	@"SHF_NOTE_NV_CUVER"
        /*0018*/ 	.short	0x0001
        /*001a*/ 	.short	0x0064
        /*001c*/ 	.short	0x0001
        /*001e*/ 	.short	0x0000
        /*0020*/ 	.short	0x0001
        /*0022*/ 	.short	0x0000


//--------------------- .nv.info                  --------------------------
	.section	.nv.info,"",@"SHT_CUDA_INFO"
	.align	4


	//----- nvinfo : EIATTR_REGCOUNT
	.align		4
        /*0000*/ 	.byte	0x04, 0x2f
        /*0002*/ 	.short	(.L_5 - .L_4)
	.align		4
.L_4:
        /*0004*/ 	.word	index@(attn_fwd)
        /*0008*/ 	.word	0x0000003e


	//----- nvinfo : EIATTR_FRAME_SIZE
	.align		4
.L_5:
        /*000c*/ 	.byte	0x04, 0x11
        /*000e*/ 	.short	(.L_7 - .L_6)
	.align		4
.L_6:
        /*0010*/ 	.word	index@($__internal_2_$__cuda_sm10x_tcgen05_guardrail_trap_unallocated_columns_being_dealloced)
        /*0014*/ 	.word	0x00000000


	//----- nvinfo : EIATTR_FRAME_SIZE
	.align		4
.L_7:
        /*0018*/ 	.byte	0x04, 0x11
        /*001a*/ 	.short	(.L_9 - .L_8)
	.align		4
.L_8:
        /*001c*/ 	.word	index@($__internal_1_$__cuda_sm10x_tcgen05_guardrail_trap_phase_invalid_during_alloc)
        /*0020*/ 	.word	0x00000000


	//----- nvinfo : EIATTR_FRAME_SIZE
	.align		4
.L_9:
        /*0024*/ 	.byte	0x04, 0x11
        /*0026*/ 	.short	(.L_11 - .L_10)
	.align		4
.L_10:
        /*0028*/ 	.word	index@($__internal_0_$__cuda_sm10x_tcgen05_guardrail_trap_col_being_dealloced_not_returned_by_alloc)
        /*002c*/ 	.word	0x00000000


	//----- nvinfo : EIATTR_FRAME_SIZE
	.align		4
.L_11:
        /*0030*/ 	.byte	0x04, 0x11
        /*0032*/ 	.short	(.L_13 - .L_12)
	.align		4
.L_12:
        /*0034*/ 	.word	index@(attn_fwd)
        /*0038*/ 	.word	0x00000000


	//----- nvinfo : EIATTR_MIN_STACK_SIZE
	.align		4
.L_13:
        /*003c*/ 	.byte	0x04, 0x12
        /*003e*/ 	.short	(.L_15 - .L_14)
	.align		4
.L_14:
        /*0040*/ 	.word	index@(attn_fwd)
        /*0044*/ 	.word	0x00000000
.L_15:


//--------------------- .nv.info.attn_fwd         --------------------------
	.section	.nv.info.attn_fwd,"",@"SHT_CUDA_INFO"
	.sectionflags	@""
	.align	4


	//----- nvinfo : EIATTR_CUDA_API_VERSION
	.align		4
        /*0000*/ 	.byte	0x04, 0x37
        /*0002*/ 	.short	(.L_17 - .L_16)
.L_16:
        /*0004*/ 	.word	0x00000081


	//----- nvinfo : EIATTR_KPARAM_INFO
	.align		4
.L_17:
        /*0008*/ 	.byte	0x04, 0x17
        /*000a*/ 	.short	(.L_19 - .L_18)
.L_18:
        /*000c*/ 	.word	0x00000000
        /*0010*/ 	.short	0x0019
        /*0012*/ 	.short	0x0080
        /*0014*/ 	.byte	0x00, 0xf4, 0x21, 0x00


	//----- nvinfo : EIATTR_KPARAM_INFO
	.align		4
.L_19:
        /*0018*/ 	.byte	0x04, 0x17
        /*001a*/ 	.short	(.L_21 - .L_20)
.L_20:
        /*001c*/ 	.word	0x00000000
        /*0020*/ 	.short	0x0018
        /*0022*/ 	.short	0x0078
        /*0024*/ 	.byte	0x00, 0xf4, 0x21, 0x00


	//----- nvinfo : EIATTR_KPARAM_INFO
	.align		4
.L_21:
        /*0028*/ 	.byte	0x04, 0x17
        /*002a*/ 	.short	(.L_23 - .L_22)
.L_22:
        /*002c*/ 	.word	0x00000000
        /*0030*/ 	.short	0x0017
        /*0032*/ 	.short	0x0070
        /*0034*/ 	.byte	0x00, 0xf0, 0x11, 0x00


	//----- nvinfo : EIATTR_KPARAM_INFO
	.align		4
.L_23:
        /*0038*/ 	.byte	0x04, 0x17
        /*003a*/ 	.short	(.L_25 - .L_24)
.L_24:
        /*003c*/ 	.word	0x00000000
        /*0040*/ 	.short	0x0016
        /*0042*/ 	.short	0x006c
        /*0044*/ 	.byte	0x00, 0xf0, 0x11, 0x00


	//----- nvinfo : EIATTR_KPARAM_INFO
	.align		4
.L_25:
        /*0048*/ 	.byte	0x04, 0x17
        /*004a*/ 	.short	(.L_27 - .L_26)
.L_26:
        /*004c*/ 	.word	0x00000000
        /*0050*/ 	.short	0x0015
        /*0052*/ 	.short	0x0068
        /*0054*/ 	.byte	0x00, 0xf0, 0x11, 0x00


	//----- nvinfo : EIATTR_KPARAM_INFO
	.align		4
.L_27:
        /*0058*/ 	.byte	0x04, 0x17
        /*005a*/ 	.short	(.L_29 - .L_28)
.L_28:
        /*005c*/ 	.word	0x00000000
        /*0060*/ 	.short	0x0014
        /*0062*/ 	.short	0x0064
        /*0064*/ 	.byte	0x00, 0xf0, 0x11, 0x00


	//----- nvinfo : EIATTR_KPARAM_INFO
	.align		4
.L_29:
        /*0068*/ 	.byte	0x04, 0x17
        /*006a*/ 	.short	(.L_31 - .L_30)
.L_30:
        /*006c*/ 	.word	0x00000000
        /*0070*/ 	.short	0x0013
        /*0072*/ 	.short	0x0060
        /*0074*/ 	.byte	0x00, 0xf0, 0x11, 0x00


	//----- nvinfo : EIATTR_KPARAM_INFO
	.align		4
.L_31:
        /*0078*/ 	.byte	0x04, 0x17
        /*007a*/ 	.short	(.L_33 - .L_32)
.L_32:
        /*007c*/ 	.word	0x00000000
        /*0080*/ 	.short	0x0012
        /*0082*/ 	.short	0x005c
        /*0084*/ 	.byte	0x00, 0xf0, 0x11, 0x00


	//----- nvinfo : EIATTR_KPARAM_INFO
	.align		4
.L_33:
        /*0088*/ 	.byte	0x04, 0x17
        /*008a*/ 	.short	(.L_35 - .L_34)
.L_34:
        /*008c*/ 	.word	0x00000000
        /*0090*/ 	.short	0x0011
        /*0092*/ 	.short	0x0058
        /*0094*/ 	.byte	0x00, 0xf0, 0x11, 0x00


	//----- nvinfo : EIATTR_KPARAM_INFO
	.align		4
.L_35:
        /*0098*/ 	.byte	0x04, 0x17
        /*009a*/ 	.short	(.L_37 - .L_36)
.L_36:
        /*009c*/ 	.word	0x00000000
        /*00a0*/ 	.short	0x0010
        /*00a2*/ 	.short	0x0054
        /*00a4*/ 	.byte	0x00, 0xf0, 0x11, 0x00


	//----- nvinfo : EIATTR_KPARAM_INFO
	.align		4
.L_37:
        /*00a8*/ 	.byte	0x04, 0x17
        /*00aa*/ 	.short	(.L_39 - .L_38)
.L_38:
        /*00ac*/ 	.word	0x00000000
        /*00b0*/ 	.short	0x000f
        /*00b2*/ 	.short	0x0050
        /*00b4*/ 	.byte	0x00, 0xf0, 0x11, 0x00


	//----- nvinfo : EIATTR_KPARAM_INFO
	.align		4
.L_39:
        /*00b8*/ 	.byte	0x04, 0x17
        /*00ba*/ 	.short	(.L_41 - .L_40)
.L_40:
        /*00bc*/ 	.word	0x00000000
        /*00c0*/ 	.short	0x000e
        /*00c2*/ 	.short	0x004c
        /*00c4*/ 	.byte	0x00, 0xf0, 0x11, 0x00


	//----- nvinfo : EIATTR_KPARAM_INFO
	.align		4
.L_41:
        /*00c8*/ 	.byte	0x04, 0x17
        /*00ca*/ 	.short	(.L_43 - .L_42)
.L_42:
        /*00cc*/ 	.word	0x00000000
        /*00d0*/ 	.short	0x000d
        /*00d2*/ 	.short	0x0048
        /*00d4*/ 	.byte	0x00, 0xf0, 0x11, 0x00


	//----- nvinfo : EIATTR_KPARAM_INFO
	.align		4
.L_43:
        /*00d8*/ 	.byte	0x04, 0x17
        /*00da*/ 	.short	(.L_45 - .L_44)
.L_44:
        /*00dc*/ 	.word	0x00000000
        /*00e0*/ 	.short	0x000c
        /*00e2*/ 	.short	0x0044
        /*00e4*/ 	.byte	0x00, 0xf0, 0x11, 0x00


	//----- nvinfo : EIATTR_KPARAM_INFO
	.align		4
.L_45:
        /*00e8*/ 	.byte	0x04, 0x17
        /*00ea*/ 	.short	(.L_47 - .L_46)
.L_46:
        /*00ec*/ 	.word	0x00000000
        /*00f0*/ 	.short	0x000b
        /*00f2*/ 	.short	0x0040
        /*00f4*/ 	.byte	0x00, 0xf0, 0x11, 0x00


	//----- nvinfo : EIATTR_KPARAM_INFO
	.align		4
.L_47:
        /*00f8*/ 	.byte	0x04, 0x17
        /*00fa*/ 	.short	(.L_49 - .L_48)
.L_48:
        /*00fc*/ 	.word	0x00000000
        /*0100*/ 	.short	0x000a
        /*0102*/ 	.short	0x003c
        /*0104*/ 	.byte	0x00, 0xf0, 0x11, 0x00


	//----- nvinfo : EIATTR_KPARAM_INFO
	.align		4
.L_49:
        /*0108*/ 	.byte	0x04, 0x17
        /*010a*/ 	.short	(.L_51 - .L_50)
.L_50:
        /*010c*/ 	.word	0x00000000
        /*0110*/ 	.short	0x0009
        /*0112*/ 	.short	0x0038
        /*0114*/ 	.byte	0x00, 0xf0, 0x11, 0x00


	//----- nvinfo : EIATTR_KPARAM_INFO
	.align		4
.L_51:
        /*0118*/ 	.byte	0x04, 0x17
        /*011a*/ 	.short	(.L_53 - .L_52)
.L_52:
        /*011c*/ 	.word	0x00000000
        /*0120*/ 	.short	0x0008
        /*0122*/ 	.short	0x0034
        /*0124*/ 	.byte	0x00, 0xf0, 0x11, 0x00


	//----- nvinfo : EIATTR_KPARAM_INFO
	.align		4
.L_53:
        /*0128*/ 	.byte	0x04, 0x17
        /*012a*/ 	.short	(.L_55 - .L_54)
.L_54:
        /*012c*/ 	.word	0x00000000
        /*0130*/ 	.short	0x0007
        /*0132*/ 	.short	0x0030
        /*0134*/ 	.byte	0x00, 0xf0, 0x11, 0x00


	//----- nvinfo : EIATTR_KPARAM_INFO
	.align		4
.L_55:
        /*0138*/ 	.byte	0x04, 0x17
        /*013a*/ 	.short	(.L_57 - .L_56)
.L_56:
        /*013c*/ 	.word	0x00000000
        /*0140*/ 	.short	0x0006
        /*0142*/ 	.short	0x002c
        /*0144*/ 	.byte	0x00, 0xf0, 0x11, 0x00


	//----- nvinfo : EIATTR_KPARAM_INFO
	.align		4
.L_57:
        /*0148*/ 	.byte	0x04, 0x17
        /*014a*/ 	.short	(.L_59 - .L_58)
.L_58:
        /*014c*/ 	.word	0x00000000
        /*0150*/ 	.short	0x0005
        /*0152*/ 	.short	0x0028
        /*0154*/ 	.byte	0x00, 0xf0, 0x11, 0x00


	//----- nvinfo : EIATTR_KPARAM_INFO
	.align		4
.L_59:
        /*0158*/ 	.byte	0x04, 0x17
        /*015a*/ 	.short	(.L_61 - .L_60)
.L_60:
        /*015c*/ 	.word	0x00000000
        /*0160*/ 	.short	0x0004
        /*0162*/ 	.short	0x0020
        /*0164*/ 	.byte	0x00, 0xf4, 0x21, 0x00


	//----- nvinfo : EIATTR_KPARAM_INFO
	.align		4
.L_61:
        /*0168*/ 	.byte	0x04, 0x17
        /*016a*/ 	.short	(.L_63 - .L_62)
.L_62:
        /*016c*/ 	.word	0x00000000
        /*0170*/ 	.short	0x0003
        /*0172*/ 	.short	0x0018
        /*0174*/ 	.byte	0x00, 0xf4, 0x21, 0x00


	//----- nvinfo : EIATTR_KPARAM_INFO
	.align		4
.L_63:
        /*0178*/ 	.byte	0x04, 0x17
        /*017a*/ 	.short	(.L_65 - .L_64)
.L_64:
        /*017c*/ 	.word	0x00000000
        /*0180*/ 	.short	0x0002
        /*0182*/ 	.short	0x0010
        /*0184*/ 	.byte	0x00, 0xf4, 0x21, 0x00


	//----- nvinfo : EIATTR_KPARAM_INFO
	.align		4
.L_65:
        /*0188*/ 	.byte	0x04, 0x17
        /*018a*/ 	.short	(.L_67 - .L_66)
.L_66:
        /*018c*/ 	.word	0x00000000
        /*0190*/ 	.short	0x0001
        /*0192*/ 	.short	0x0008
        /*0194*/ 	.byte	0x00, 0xf4, 0x21, 0x00


	//----- nvinfo : EIATTR_KPARAM_INFO
	.align		4
.L_67:
        /*0198*/ 	.byte	0x04, 0x17
        /*019a*/ 	.short	(.L_69 - .L_68)
.L_68:
        /*019c*/ 	.word	0x00000000
        /*01a0*/ 	.short	0x0000
        /*01a2*/ 	.short	0x0000
        /*01a4*/ 	.byte	0x00, 0xf4, 0x21, 0x00


	//----- nvinfo : EIATTR_AT_ENTRY_FRAGMENTS
	.align		4
.L_69:
        /*01a8*/ 	.byte	0x04, 0x4f
        /*01aa*/ 	.short	(.L_71 - .L_70)


	//   ....[0]....
.L_70:
        /*01ac*/ 	.word	0x00000004


	//----- nvinfo : EIATTR_RESERVED_SMEM_USED
	.align		4
.L_71:
        /*01b0*/ 	.byte	0x01, 0x41
	.zero		2


	//----- nvinfo : EIATTR_SPARSE_MMA_MASK
	.align		4
        /*01b4*/ 	.byte	0x03, 0x50
        /*01b6*/ 	.short	0x0000


	//----- nvinfo : EIATTR_TCGEN05_1CTA_USED
	.align		4
        /*01b8*/ 	.byte	0x01, 0x51
	.zero		2


	//----- nvinfo : EIATTR_MAXREG_COUNT
	.align		4
        /*01bc*/ 	.byte	0x03, 0x1b
        /*01be*/ 	.short	0x00ff


	//----- nvinfo : EIATTR_NUM_BARRIERS
	.align		4
        /*01c0*/ 	.byte	0x02, 0x4c
        /*01c2*/ 	.byte	0x01
	.zero		1


	//----- nvinfo : EIATTR_INT_WARP_WIDE_INSTR_OFFSETS
	.align		4
        /*01c4*/ 	.byte	0x04, 0x31
        /*01c6*/ 	.short	(.L_73 - .L_72)


	//   ....[0]....
.L_72:
        /*01c8*/ 	.word	0x00000bf0


	//   ....[1]....
        /*01cc*/ 	.word	0x00000c00


	//   ....[2]....
        /*01d0*/ 	.word	0x00000e20


	//   ....[3]....
        /*01d4*/ 	.word	0x00000ec0


	//   ....[4]....
        /*01d8*/ 	.word	0x00001ec0


	//   ....[5]....
        /*01dc*/ 	.word	0x00003900


	//   ....[6]....
        /*01e0*/ 	.word	0x00003950


	//----- nvinfo : EIATTR_COOP_GROUP_MASK_REGIDS
	.align		4
.L_73:
        /*01e4*/ 	.byte	0x04, 0x29
        /*01e6*/ 	.short	(.L_75 - .L_74)


	//   ....[0]....
.L_74:
        /*01e8*/ 	.word	0xffffffff


	//   ....[1]....
        /*01ec*/ 	.word	0xffffffff


	//   ....[2]....
        /*01f0*/ 	.word	0xffffffff


	//   ....[3]....
        /*01f4*/ 	.word	0xffffffff


	//   ....[4]....
        /*01f8*/ 	.word	0xffffffff


	//   ....[5]....
        /*01fc*/ 	.word	0xffffffff


	//   ....[6]....
        /*0200*/ 	.word	0xffffffff


	//   ....[7]....
        /*0204*/ 	.word	0xffffffff


	//   ....[8]....
        /*0208*/ 	.word	0xffffffff


	//   ....[9]....
        /*020c*/ 	.word	0xffffffff


	//   ....[10]....
        /*0210*/ 	.word	0xffffffff


	//   ....[11]....
        /*0214*/ 	.word	0xffffffff


	//----- nvinfo : EIATTR_COOP_GROUP_INSTR_OFFSETS
	.align		4
.L_75:
        /*0218*/ 	.byte	0x04, 0x28
        /*021a*/ 	.short	(.L_77 - .L_76)


	//   ....[0]....
.L_76:
        /*021c*/ 	.word	0x00000050


	//   ....[1]....
        /*0220*/ 	.word	0x00000310


	//   ....[2]....
        /*0224*/ 	.word	0x000013d0


	//   ....[3]....
        /*0228*/ 	.word	0x000014d0


	//   ....[4]....
        /*022c*/ 	.word	0x00001680


	//   ....[5]....
        /*0230*/ 	.word	0x00001780


	//   ....[6]....
        /*0234*/ 	.word	0x00002190


	//   ....[7]....
        /*0238*/ 	.word	0x000021e0


	//   ....[8]....
        /*023c*/ 	.word	0x00002340


	//   ....[9]....
        /*0240*/ 	.word	0x000023a0


	//   ....[10]....
        /*0244*/ 	.word	0x00003790


	//   ....[11]....
        /*0248*/ 	.word	0x00003a00


	//----- nvinfo : EIATTR_VRC_CTA_INIT_COUNT
	.align		4
.L_77:
        /*024c*/ 	.byte	0x02, 0x4a
        /*024e*/ 	.byte	0x80
	.zero		1


	//----- nvinfo : EIATTR_MBARRIER_INSTR_OFFSETS
	.align		4
        /*0250*/ 	.byte	0x04, 0x39
        /*0252*/ 	.short	(.L_79 - .L_78)


	//   ....[0]....
.L_78:
        /*0254*/ 	.word	0x00000d90
        /*0258*/ 	.word	0x000000ff
        /*025c*/ 	.word	0x00000000
        /*0260*/ 	.short	0x0100
        /*0262*/ 	.byte	0x0e
	.zero		1


	//   ....[1]....
        /*0264*/ 	.word	0x00000eb0
        /*0268*/ 	.word	0x000000ff
        /*026c*/ 	.word	0x00003808
        /*0270*/ 	.short	0x0100
        /*0272*/ 	.byte	0x0b
	.zero		1


	//   ....[2]....
        /*0274*/ 	.word	0x00000f80
        /*0278*/ 	.word	0x000000ff
        /*027c*/ 	.word	0x00002800
        /*0280*/ 	.short	0x0100
        /*0282*/ 	.byte	0x0b
	.zero		1


	//   ....[3]....
        /*0284*/ 	.word	0x00001200
        /*0288*/ 	.word	0x000000ff
        /*028c*/ 	.word	0x00002800
        /*0290*/ 	.short	0x010a
        /*0292*/ 	.byte	0x0b
	.zero		1


	//   ....[4]....
        /*0294*/ 	.word	0x00001300
        /*0298*/ 	.word	0x000000ff
        /*029c*/ 	.word	0x00002800
        /*02a0*/ 	.short	0x0108
        /*02a2*/ 	.byte	0x0b
	.zero		1


	//   ....[5]....
        /*02a4*/ 	.word	0x00001f40
        /*02a8*/ 	.word	0x000000ff
        /*02ac*/ 	.word	0x00003810
        /*02b0*/ 	.short	0x0100
        /*02b2*/ 	.byte	0x0b
	.zero		1


	//   ....[6]....
        /*02b4*/ 	.word	0x000020b0
        /*02b8*/ 	.word	0x000000ff
        /*02bc*/ 	.word	0x00003810
        /*02c0*/ 	.short	0x010a
        /*02c2*/ 	.byte	0x0b
	.zero		1


	//   ....[7]....
        /*02c4*/ 	.word	0x00002110
        /*02c8*/ 	.word	0x000000ff
        /*02cc*/ 	.word	0x00003810
        /*02d0*/ 	.short	0x0108
        /*02d2*/ 	.byte	0x0b
	.zero		1


	//   ....[8]....
        /*02d4*/ 	.word	0x00002400
        /*02d8*/ 	.word	0x000000ff
        /*02dc*/ 	.word	0x00000000
        /*02e0*/ 	.short	0x010a
        /*02e2*/ 	.byte	0x0e
	.zero		1


	//   ....[9]....
        /*02e4*/ 	.word	0x000029c0
        /*02e8*/ 	.word	0x000000ff
        /*02ec*/ 	.word	0x00000000
        /*02f0*/ 	.short	0x010a
        /*02f2*/ 	.byte	0x0e
	.zero		1


	//   ....[10]....
        /*02f4*/ 	.word	0x00002b40
        /*02f8*/ 	.word	0x000000ff
        /*02fc*/ 	.word	0x00003800
        /*0300*/ 	.short	0x0108
        /*0302*/ 	.byte	0x0b
	.zero		1


	//   ....[11]....
        /*0304*/ 	.word	0x00002c20
        /*0308*/ 	.word	0x000000ff
        /*030c*/ 	.word	0x00003808
        /*0310*/ 	.short	0x0108
        /*0312*/ 	.byte	0x0b
	.zero		1


	//   ....[12]....
        /*0314*/ 	.word	0x00003a20
        /*0318*/ 	.word	0x000000ff
        /*031c*/ 	.word	0x00002800
        /*0320*/ 	.short	0x010a
        /*0322*/ 	.byte	0x0b
	.zero		1


	//   ....[13]....
        /*0324*/ 	.word	0x00003a50
        /*0328*/ 	.word	0x000000ff
        /*032c*/ 	.word	0x00003810
        /*0330*/ 	.short	0x010a
        /*0332*/ 	.byte	0x0b
	.zero		1


	//   ....[14]....
        /*0334*/ 	.word	0x00003a80
        /*0338*/ 	.word	0x000000ff
        /*033c*/ 	.word	0x00000000
        /*0340*/ 	.short	0x010a
        /*0342*/ 	.byte	0x0e
	.zero		1


	//   ....[15]....
        /*0344*/ 	.word	0x00003ab0
        /*0348*/ 	.word	0x000000ff
        /*034c*/ 	.word	0x00000000
        /*0350*/ 	.short	0x010a
        /*0352*/ 	.byte	0x0e
	.zero		1


	//----- nvinfo : EIATTR_NUM_MBARRIERS
	.align		4
.L_79:
        /*0354*/ 	.byte	0x03, 0x38
        /*0356*/ 	.short	0xffff


	//----- nvinfo : EIATTR_EXIT_INSTR_OFFSETS
	.align		4
        /*0358*/ 	.byte	0x04, 0x1c
        /*035a*/ 	.short	(.L_81 - .L_80)


	//   ....[0]....
.L_80:
        /*035c*/ 	.word	0x00003a10


	//----- nvinfo : EIATTR_REQNTID
	.align		4
.L_81:
        /*0360*/ 	.byte	0x04, 0x10
        /*0362*/ 	.short	(.L_83 - .L_82)
.L_82:
        /*0364*/ 	.word	0x00000100
        /*0368*/ 	.word	0x00000001
        /*036c*/ 	.word	0x00000001


	//----- nvinfo : EIATTR_CRS_STACK_SIZE
	.align		4
.L_83:
        /*0370*/ 	.byte	0x04, 0x1e
        /*0372*/ 	.short	(.L_85 - .L_84)
.L_84:
        /*0374*/ 	.word	0x00000000


	//----- nvinfo : EIATTR_CBANK_PARAM_SIZE
	.align		4
.L_85:
        /*0378*/ 	.byte	0x03, 0x19
        /*037a*/ 	.short	0x0088


	//----- nvinfo : EIATTR_PARAM_CBANK
	.align		4
        /*037c*/ 	.byte	0x04, 0x0a
        /*037e*/ 	.short	(.L_87 - .L_86)
	.align		4
.L_86:
        /*0380*/ 	.word	index@(.nv.constant0.attn_fwd)
        /*0384*/ 	.short	0x0380
        /*0386*/ 	.short	0x0088


	//----- nvinfo : EIATTR_SW_WAR
	.align		4
.L_87:
        /*0388*/ 	.byte	0x04, 0x36
        /*038a*/ 	.short	(.L_89 - .L_88)
.L_88:
        /*038c*/ 	.word	0x00000008
.L_89:


//--------------------- .nv.compat                --------------------------
	.section	.nv.compat,"",@"SHT_CUDA_COMPAT_INFO"
	.align	4
        /*0000*/ 	.byte	0x02, 0x02, 0x02, 0x00, 0x02, 0x05, 0x05, 0x00, 0x02, 0x03, 0x00, 0x00, 0x02, 0x06, 0x01, 0x00


//--------------------- .nv.callgraph             --------------------------
	.section	.nv.callgraph,"",@"SHT_CUDA_CALLGRAPH"
	.align	4
	.sectionentsize	8
	.align		4
        /*0000*/ 	.word	0x00000000
	.align		4
        /*0004*/ 	.word	0xffffffff
	.align		4
        /*0008*/ 	.word	0x00000000
	.align		4
        /*000c*/ 	.word	0xfffffffe
	.align		4
        /*0010*/ 	.word	0x00000000
	.align		4
        /*0014*/ 	.word	0xfffffffd
	.align		4
        /*0018*/ 	.word	0x00000000
	.align		4
        /*001c*/ 	.word	0xfffffffc


//--------------------- .nv.constant4             --------------------------
	.section	.nv.constant4,"a",@progbits
	.align	8
	.align		8
.nv.constant4:
        /*0000*/ 	.dword	_$_str


//--------------------- .text.attn_fwd            --------------------------
	.section	.text.attn_fwd,"ax",@progbits
	.align	128
        .global         attn_fwd
        .type           attn_fwd,@function
        .size           attn_fwd,(.L_x_28 - attn_fwd)
        .other          attn_fwd,@"STO_CUDA_ENTRY STV_DEFAULT"
attn_fwd:
.text.attn_fwd:
[----:B------:R-:W0:Y:S01]  /*0000*/  LDC R1, c[0x0][0x37c] ;  /* 0x0000df00ff017b82 */ /* 0x000e220000000800 */
[----:B------:R-:W1:Y:S02]  /*0010*/  S2R R0, SR_TID.X ;  /* 0x0000000000007919 */ /* 0x000e640000002100 */
[----:B-1----:R-:W-:-:S13]  /*0020*/  ISETP.GE.U32.AND P2, PT, R0, 0x20, PT ;  /* 0x000000200000780c */ /* 0x002fda0003f46070 */
[----:B------:R-:W-:Y:S05]  /*0030*/  @P2 BRA `(.L_x_0) ;  /* 0x0000000000b82947 */ /* 0x000fea0003800000 */
[----:B------:R-:W1:Y:S01]  /*0040*/  S2UR UR6, SR_CgaCtaId ;  /* 0x00000000000679c3 */ /* 0x000e620000008800 */
[----:B------:R-:W-:Y:S01]  /*0050*/  NOP ;  /* 0x0000000000007918 */ /* 0x000fe20000000000 */
[----:B------:R-:W-:Y:S02]  /*0060*/  UMOV UR4, 0x40 ;  /* 0x0000004000047882 */ /* 0x000fe40000000000 */
[----:B-1----:R-:W-:-:S09]  /*0070*/  ULEA UR4, UR6, UR4, 0x18 ;  /* 0x0000000406047291 */ /* 0x002fd2000f8ec0ff */
[----:B------:R-:W1:Y:S01]  /*0080*/  LDS.U8 R2, [UR4] ;  /* 0x00000004ff027984 */ /* 0x000e620008000000 */
[----:B------:R-:W-:Y:S02]  /*0090*/  UMOV UR4, 0x400 ;  /* 0x0000040000047882 */ /* 0x000fe40000000000 */
[----:B------:R-:W-:Y:S01]  /*00a0*/  ULEA UR4, UR6, UR4, 0x18 ;  /* 0x0000000406047291 */ /* 0x000fe2000f8ec0ff */
[----:B-1----:R-:W-:-:S13]  /*00b0*/  ISETP.NE.AND P0, PT, R2, RZ, PT ;  /* 0x000000ff0200720c */ /* 0x002fda0003f05270 */
[----:B------:R-:W-:Y:S05]  /*00c0*/  @P0 BRA `(.L_x_1) ;  /* 0x00000000007c0947 */ /* 0x000fea0003800000 */
[----:B------:R-:W-:-:S13]  /*00d0*/  ELECT P0, URZ, PT ;  /* 0x0000000000ff782f */ /* 0x000fda0003800000 */
[----:B------:R-:W-:Y:S05]  /*00e0*/  @!P0 BRA `(.L_x_2) ;  /* 0x0000000000848947 */ /* 0x000fea0003800000 */
[----:B------:R-:W-:Y:S01]  /*00f0*/  UMOV UR5, 0x4 ;  /* 0x0000000400057882 */ /* 0x000fe20000000000 */
[----:B------:R-:W-:Y:S02]  /*0100*/  IMAD.MOV.U32 R5, RZ, RZ, 0x1 ;  /* 0x00000001ff057424 */ /* 0x000fe400078e00ff */
[----:B------:R-:W-:Y:S02]  /*0110*/  IMAD.MOV.U32 R3, RZ, RZ, 0xf ;  /* 0x0000000fff037424 */ /* 0x000fe400078e00ff */
[----:B------:R-:W-:Y:S04]  /*0120*/  DEPBAR.LE SB1, 0x36 ;  /* 0x00009d800000791a */ /* 0x000fe80000000000 */
[----:B------:R-:W1:Y:S02]  /*0130*/  UTCATOMSWS.FIND_AND_SET.ALIGN UP0, UR5, UR5 ;  /* 0x00000005000575e3 */ /* 0x000e640008000800 */
[----:B-1----:R-:W-:-:S04]  /*0140*/  PLOP3.LUT P0, PT, PT, PT, UP0, 0x80, 0x8 ;  /* 0x000000000008781c */ /* 0x002fc80003f0f008 */
[----:B------:R-:W-:-:S04]  /*0150*/  SEL R2, RZ, 0xffffffff, !P0 ;  /* 0xffffffffff027807 */ /* 0x000fc80004000000 */
[----:B------:R-:W-:Y:S01]  /*0160*/  ISETP.NE.AND P0, PT, R2, RZ, PT ;  /* 0x000000ff0200720c */ /* 0x000fe20003f05270 */
[----:B------:R-:W-:-:S12]  /*0170*/  IMAD.U32 R2, RZ, RZ, UR5 ;  /* 0x00000005ff027e24 */ /* 0x000fd8000f8e00ff */
[----:B------:R-:W-:Y:S05]  /*0180*/  @P0 BRA `(.L_x_3) ;  /* 0x0000000000240947 */ /* 0x000fea0003800000 */
.L_x_4:
[----:B------:R-:W-:Y:S05]  /*0190*/  NANOSLEEP 0x64 ;  /* 0x000000640000795d */ /* 0x000fea0003800000 */
[----:B------:R-:W-:-:S05]  /*01a0*/  UMOV UR5, 0x4 ;  /* 0x0000000400057882 */ /* 0x000fca0000000000 */
[----:B------:R-:W-:Y:S04]  /*01b0*/  DEPBAR.LE SB1, 0x36 ;  /* 0x00009d800000791a */ /* 0x000fe80000000000 */
[----:B------:R-:W1:Y:S02]  /*01c0*/  UTCATOMSWS.FIND_AND_SET.ALIGN UP0, UR5, UR5 ;  /* 0x00000005000575e3 */ /* 0x000e640008000800 */
[----:B-1----:R-:W-:-:S04]  /*01d0*/  PLOP3.LUT P0, PT, PT, PT, UP0, 0x80, 0x8 ;  /* 0x000000000008781c */ /* 0x002fc80003f0f008 */
[----:B------:R-:W-:-:S04]  /*01e0*/  SEL R2, RZ, 0xffffffff, !P0 ;  /* 0xffffffffff027807 */ /* 0x000fc80004000000 */
[----:B------:R-:W-:Y:S01]  /*01f0*/  ISETP.NE.AND P0, PT, R2, RZ, PT ;  /* 0x000000ff0200720c */ /* 0x000fe20003f05270 */
[----:B------:R-:W-:-:S12]  /*0200*/  IMAD.U32 R2, RZ, RZ, UR5 ;  /* 0x00000005ff027e24 */ /* 0x000fd8000f8e00ff */
[----:B------:R-:W-:Y:S05]  /*0210*/  @!P0 BRA `(.L_x_4) ;  /* 0xfffffffc00dc8947 */ /* 0x000fea000383ffff */
.L_x_3:
[C---:B------:R-:W-:Y:S01]  /*0220*/  VIADD R4, R2.reuse, 0x10 ;  /* 0x0000001002047836 */ /* 0x040fe20000000000 */
[----:B------:R-:W-:Y:S01]  /*0230*/  UMOV UR5, 0x50 ;  /* 0x0000005000057882 */ /* 0x000fe20000000000 */
[----:B------:R-:W-:Y:S01]  /*0240*/  SHF.L.U32 R3, R3, R2, RZ ;  /* 0x0000000203037219 */ /* 0x000fe200000006ff */
[----:B------:R-:W-:Y:S01]  /*0250*/  ULEA UR5, UR6, UR5, 0x18 ;  /* 0x0000000506057291 */ /* 0x000fe2000f8ec0ff */
[----:B------:R-:W-:Y:S01]  /*0260*/  IMAD.SHL.U32 R2, R2, 0x20, RZ ;  /* 0x0000002002027824 */ /* 0x000fe200078e00ff */
[----:B------:R-:W-:-:S04]  /*0270*/  SHF.L.U32 R4, R5, R4, RZ ;  /* 0x0000000405047219 */ /* 0x000fc800000006ff */
[----:B------:R-:W-:-:S05]  /*0280*/  LOP3.LUT R3, R4, R3, RZ, 0xfc, !PT ;  /* 0x0000000304037212 */ /* 0x000fca00078efcff */
[----:B------:R1:W-:Y:S04]  /*0290*/  ATOMS.OR RZ, [UR5], R3 ;  /* 0x00000003ffff798c */ /* 0x0003e8000b000005 */
[----:B------:R1:W-:Y:S01]  /*02a0*/  STS [UR4], R2 ;  /* 0x00000002ff007988 */ /* 0x0003e20008000804 */
[----:B------:R-:W-:Y:S05]  /*02b0*/  BRA `(.L_x_2) ;  /* 0x0000000000107947 */ /* 0x000fea0003800000 */
.L_x_1:
[----:B------:R-:W-:-:S05]  /*02c0*/  IMAD.MOV.U32 R2, RZ, RZ, -0x1 ;  /* 0xffffffffff027424 */ /* 0x000fca00078e00ff */
[----:B------:R1:W-:Y:S02]  /*02d0*/  STS [UR4], R2 ;  /* 0x00000002ff007988 */ /* 0x0003e40008000804 */
[----:B-1----:R-:W-:-:S07]  /*02e0*/  MOV R2, 0x300 ;  /* 0x0000030000027802 */ /* 0x002fce0000000f00 */
[----:B0-----:R-:W-:Y:S05]  /*02f0*/  CALL.REL.NOINC `($__internal_1_$__cuda_sm10x_tcgen05_guardrail_trap_phase_invalid_during_alloc) ;  /* 0x0000003800047944 */ /* 0x001fea0003c00000 */
.L_x_2:
[----:B------:R-:W-:Y:S05]  /*0300*/  WARPSYNC.ALL ;  /* 0x0000000000007948 */ /* 0x000fea0003800000 */
[----:B------:R-:W-:Y:S01]  /*0310*/  NOP ;  /* 0x0000000000007918 */ /* 0x000fe20000000000 */
.L_x_0:
[----:B-1----:R-:W1:Y:S01]  /*0320*/  S2R R2, SR_CTAID.X ;  /* 0x0000000000027919 */ /* 0x002e620000002500 */
[----:B------:R-:W2:Y:S01]  /*0330*/  S2UR UR10, SR_CTAID.Y ;  /* 0x00000000000a79c3 */ /* 0x000ea20000002600 */
[----:B------:R-:W2:Y:S01]  /*0340*/  LDCU.64 UR4, c[0x0][0x3b0] ;  /* 0x00007600ff0477ac */ /* 0x000ea20008000a00 */
[----:B------:R-:W-:Y:S02]  /*0350*/  LOP3.LUT R5, R0, 0x3f, RZ, 0xc0, !PT ;  /* 0x0000003f00057812 */ /* 0x000fe400078ec0ff */
[----:B------:R-:W-:Y:S01]  /*0360*/  SHF.R.U32.HI R4, RZ, 0x6, R0 ;  /* 0x00000006ff047819 */ /* 0x000fe20000011600 */
[----:B------:R-:W-:Y:S01]  /*0370*/  UMOV UR11, 0x400 ;  /* 0x00000400000b7882 */ /* 0x000fe20000000000 */
[----:B------:R-:W3:Y:S02]  /*0380*/  LDCU.64 UR30, c[0x0][0x358] ;  /* 0x00006b00ff1e77ac */ /* 0x000ee40008000a00 */
[----:B------:R-:W4:Y:S01]  /*0390*/  S2UR UR6, SR_CgaCtaId ;  /* 0x00000000000679c3 */ /* 0x000f220000008800 */
[----:B------:R-:W0:Y:S07]  /*03a0*/  LDCU UR19, c[0x0][0x3f0] ;  /* 0x00007e00ff1377ac */ /* 0x000e2e0008000800 */
[----:B------:R-:W0:Y:S08]  /*03b0*/  LDC R13, c[0x0][0x3b8] ;  /* 0x0000ee00ff0d7b82 */ /* 0x000e300000000800 */
[----:B------:R-:W3:Y:S01]  /*03c0*/  LDC.64 R14, c[0x0][0x380] ;  /* 0x0000e000ff0e7b82 */ /* 0x000ee20000000a00 */
[----:B--2---:R-:W-:-:S04]  /*03d0*/  UIMAD UR4, UR10, UR4, URZ ;  /* 0x000000040a0472a4 */ /* 0x004fc8000f8e02ff */
[----:B------:R-:W-:Y:S01]  /*03e0*/  USHF.L.U32 UR7, UR4, 0x1, URZ ;  /* 0x0000000104077899 */ /* 0x000fe200080006ff */
[----:B-1----:R-:W-:Y:S01]  /*03f0*/  LEA R3, R2, R5, 0x6 ;  /* 0x0000000502037211 */ /* 0x002fe200078e30ff */
[----:B----4-:R-:W-:Y:S01]  /*0400*/  ULEA UR11, UR6, UR11, 0x18 ;  /* 0x0000000b060b7291 */ /* 0x010fe2000f8ec0ff */
[----:B------:R-:W-:Y:S01]  /*0410*/  BAR.SYNC.DEFER_BLOCKING 0x0 ;  /* 0x0000000000007b1d */ /* 0x000fe20000010000 */
[----:B------:R-:W-:Y:S02]  /*0420*/  SGXT.U32 R2, R4, 0x2 ;  /* 0x000000020402781a */ /* 0x000fe40000000000 */
[----:B------:R-:W-:Y:S01]  /*0430*/  IMAD R4, R3, UR5, RZ ;  /* 0x0000000503047c24 */ /* 0x000fe2000f8e02ff */
[----:B------:R-:W-:-:S03]  /*0440*/  UIMAD.WIDE UR4, UR4, 0x2, URZ ;  /* 0x00000002040478a5 */ /* 0x000fc6000f8e02ff */
[----:B------:R-:W-:Y:S02]  /*0450*/  IMAD.SHL.U32 R11, R4, 0x2, RZ ;  /* 0x00000002040b7824 */ /* 0x000fe400078e00ff */
[----:B0-----:R-:W-:Y:S02]  /*0460*/  IMAD R6, R2, R13, RZ ;  /* 0x0000000d02067224 */ /* 0x001fe400078e02ff */
[----:B------:R-:W-:Y:S01]  /*0470*/  IMAD.HI R8, R4, 0x2, RZ ;  /* 0x0000000204087827 */ /* 0x000fe200078e02ff */
[----:B---3--:R-:W-:-:S03]  /*0480*/  IADD3 R11, P0, P1, R11, UR7, R14 ;  /* 0x000000070b0b7c10 */ /* 0x008fc6000f91e00e */
[C---:B------:R-:W-:Y:S01]  /*0490*/  IMAD R10, R13.reuse, 0x4, R6 ;  /* 0x000000040d0a7824 */ /* 0x040fe200078e0206 */
[----:B------:R-:W0:Y:S01]  /*04a0*/  LDCU UR4, c[0x0][0x3c8] ;  /* 0x00007900ff0477ac */ /* 0x000e220008000800 */
[----:B------:R-:W-:Y:S02]  /*04b0*/  IADD3.X R8, PT, PT, R8, UR5, R15, P0, P1 ;  /* 0x0000000508087c10 */ /* 0x000fe400087e240f */
[C---:B------:R-:W-:Y:S01]  /*04c0*/  IMAD R4, R13.reuse, 0x4, R10 ;  /* 0x000000040d047824 */ /* 0x040fe200078e020a */
[CC--:B------:R-:W-:Y:S01]  /*04d0*/  LEA R14, P0, R6.reuse, R11.reuse, 0x1 ;  /* 0x0000000b060e7211 */ /* 0x0c0fe200078008ff */
[----:B------:R-:W1:Y:S03]  /*04e0*/  LDS R36, [UR11] ;  /* 0x0000000bff247984 */ /* 0x000e660008000800 */
[----:B------:R-:W-:Y:S01]  /*04f0*/  LEA.HI.X.SX32 R15, R6, R8, 0x1, P0 ;  /* 0x00000008060f7211 */ /* 0x000fe200000f0eff */
[----:B------:R-:W-:Y:S01]  /*0500*/  IMAD R12, R13, 0x4, R4 ;  /* 0x000000040d0c7824 */ /* 0x000fe200078e0204 */
[----:B------:R-:W-:Y:S01]  /*0510*/  BAR.SYNC.DEFER_BLOCKING 0x0 ;  /* 0x0000000000007b1d */ /* 0x000fe20000010000 */
[----:B------:R-:W-:-:S02]  /*0520*/  LEA R16, P0, R10, R11, 0x1 ;  /* 0x0000000b0a107211 */ /* 0x000fc400078008ff */
[-C--:B------:R-:W-:Y:S02]  /*0530*/  LEA R18, P1, R4, R11.reuse, 0x1 ;  /* 0x0000000b04127211 */ /* 0x080fe400078208ff */
[-C--:B------:R-:W-:Y:S01]  /*0540*/  LEA.HI.X.SX32 R17, R10, R8.reuse, 0x1, P0 ;  /* 0x000000080a117211 */ /* 0x080fe200000f0eff */
[C---:B------:R-:W-:Y:S01]  /*0550*/  IMAD R10, R13.reuse, 0x4, R12 ;  /* 0x000000040d0a7824 */ /* 0x040fe200078e020c */
[-C--:B------:R-:W-:Y:S02]  /*0560*/  LEA R20, P0, R12, R11.reuse, 0x1 ;  /* 0x0000000b0c147211 */ /* 0x080fe400078008ff */
[-C--:B------:R-:W-:Y:S02]  /*0570*/  LEA.HI.X.SX32 R19, R4, R8.reuse, 0x1, P1 ;  /* 0x0000000804137211 */ /* 0x080fe400008f0eff */
[----:B------:R-:W-:Y:S01]  /*0580*/  LEA.HI.X.SX32 R21, R12, R8, 0x1, P0 ;  /* 0x000000080c157211 */ /* 0x000fe200000f0eff */
[----:B------:R-:W-:Y:S01]  /*0590*/  IMAD R12, R13, 0x4, R10 ;  /* 0x000000040d0c7824 */ /* 0x000fe200078e020a */
[----:B------:R-:W-:-:S04]  /*05a0*/  LEA R22, P0, R10, R11, 0x1 ;  /* 0x0000000b0a167211 */ /* 0x000fc800078008ff */
[C---:B------:R-:W-:Y:S02]  /*05b0*/  LEA R26, R13.reuse, R12, 0x2 ;  /* 0x0000000c0d1a7211 */ /* 0x040fe400078e10ff */
[-C--:B------:R-:W-:Y:S02]  /*05c0*/  LEA.HI.X.SX32 R23, R10, R8.reuse, 0x1, P0 ;  /* 0x000000080a177211 */ /* 0x080fe400000f0eff */
[CC--:B------:R-:W-:Y:S01]  /*05d0*/  LEA R24, P1, R26.reuse, R11.reuse, 0x1 ;  /* 0x0000000b1a187211 */ /* 0x0c0fe200078208ff */
[----:B------:R-:W-:Y:S01]  /*05e0*/  IMAD R28, R13, 0x4, R26 ;  /* 0x000000040d1c7824 */ /* 0x000fe200078e021a */
[----:B------:R2:W5:Y:S02]  /*05f0*/  LDG.E.U16 R4, desc[UR30][R14.64] ;  /* 0x0000001e0e047981 */ /* 0x000564000c1e1500 */
[----:B------:R-:W-:Y:S02]  /*0600*/  LEA.HI.X.SX32 R25, R26, R8, 0x1, P1 ;  /* 0x000000081a197211 */ /* 0x000fe400008f0eff */
[----:B------:R3:W5:Y:S04]  /*0610*/  LDG.E.U16 R7, desc[UR30][R16.64] ;  /* 0x0000001e10077981 */ /* 0x000768000c1e1500 */
[----:B------:R4:W5:Y:S01]  /*0620*/  LDG.E.U16 R9, desc[UR30][R20.64] ;  /* 0x0000001e14097981 */ /* 0x000962000c1e1500 */
[----:B--2---:R-:W-:-:S03]  /*0630*/  LEA R14, P0, R12, R11, 0x1 ;  /* 0x0000000b0c0e7211 */ /* 0x004fc600078008ff */
[----:B------:R2:W5:Y:S01]  /*0640*/  LDG.E.U16 R6, desc[UR30][R18.64] ;  /* 0x0000001e12067981 */ /* 0x000562000c1e1500 */
[-C--:B------:R-:W-:Y:S01]  /*0650*/  LEA.HI.X.SX32 R15, R12, R8.reuse, 0x1, P0 ;  /* 0x000000080c0f7211 */ /* 0x080fe200000f0eff */
[C---:B---3--:R-:W-:Y:S01]  /*0660*/  IMAD R16, R13.reuse, 0x4, R28 ;  /* 0x000000040d107824 */ /* 0x048fe200078e021c */
[CC--:B------:R-:W-:Y:S01]  /*0670*/  LEA R26, P0, R28.reuse, R11.reuse, 0x1 ;  /* 0x0000000b1c1a7211 */ /* 0x0c0fe200078008ff */
[----:B------:R3:W5:Y:S03]  /*0680*/  LDG.E.U16 R12, desc[UR30][R24.64] ;  /* 0x0000001e180c7981 */ /* 0x000766000c1e1500 */
[-C--:B------:R-:W-:Y:S01]  /*0690*/  LEA.HI.X.SX32 R27, R28, R8.reuse, 0x1, P0 ;  /* 0x000000081c1b7211 */ /* 0x080fe200000f0eff */
[C---:B------:R-:W-:Y:S01]  /*06a0*/  IMAD R28, R13.reuse, 0x4, R16 ;  /* 0x000000040d1c7824 */ /* 0x040fe200078e0210 */
[CC--:B----4-:R-:W-:Y:S01]  /*06b0*/  LEA R20, P0, R16.reuse, R11.reuse, 0x1 ;  /* 0x0000000b10147211 */ /* 0x0d0fe200078008ff */
[----:B------:R-:W5:Y:S03]  /*06c0*/  LDG.E.U16 R15, desc[UR30][R14.64] ;  /* 0x0000001e0e0f7981 */ /* 0x000f66000c1e1500 */
[-C--:B------:R-:W-:Y:S01]  /*06d0*/  LEA.HI.X.SX32 R21, R16, R8.reuse, 0x1, P0 ;  /* 0x0000000810157211 */ /* 0x080fe200000f0eff */
[C---:B------:R-:W-:Y:S01]  /*06e0*/  IMAD R16, R13.reuse, 0x4, R28 ;  /* 0x000000040d107824 */ /* 0x040fe200078e021c */
[CC--:B--2---:R-:W-:Y:S01]  /*06f0*/  LEA R18, P0, R28.reuse, R11.reuse, 0x1 ;  /* 0x0000000b1c127211 */ /* 0x0c4fe200078008ff */
[----:B------:R-:W5:Y:S02]  /*0700*/  LDG.E.U16 R17, desc[UR30][R26.64] ;  /* 0x0000001e1a117981 */ /* 0x000f64000c1e1500 */
[C---:B------:R-:W-:Y:S01]  /*0710*/  IMAD R32, R13.reuse, 0x4, R16 ;  /* 0x000000040d207824 */ /* 0x040fe200078e0210 */
[----:B------:R-:W-:Y:S01]  /*0720*/  LEA.HI.X.SX32 R19, R28, R8, 0x1, P0 ;  /* 0x000000081c137211 */ /* 0x000fe200000f0eff */
[----:B------:R2:W5:Y:S02]  /*0730*/  LDG.E.U16 R14, desc[UR30][R20.64] ;  /* 0x0000001e140e7981 */ /* 0x000564000c1e1500 */
[C---:B------:R-:W-:Y:S01]  /*0740*/  IMAD R28, R13.reuse, 0x4, R32 ;  /* 0x000000040d1c7824 */ /* 0x040fe200078e0220 */
[C---:B------:R-:W-:Y:S01]  /*0750*/  LEA R30, P0, R32.reuse, R11, 0x1 ;  /* 0x0000000b201e7211 */ /* 0x040fe200078008ff */
[----:B------:R4:W5:Y:S03]  /*0760*/  LDG.E.U16 R10, desc[UR30][R22.64] ;  /* 0x0000001e160a7981 */ /* 0x000966000c1e1500 */
[----:B------:R-:W-:Y:S01]  /*0770*/  LEA R34, R13, R28, 0x2 ;  /* 0x0000001c0d227211 */ /* 0x000fe200078e10ff */
[----:B------:R-:W5:Y:S01]  /*0780*/  LDG.E.U16 R19, desc[UR30][R18.64] ;  /* 0x0000001e12137981 */ /* 0x000f62000c1e1500 */
[----:B------:R-:W-:-:S02]  /*0790*/  LEA.HI.X.SX32 R31, R32, R8, 0x1, P0 ;  /* 0x00000008201f7211 */ /* 0x000fc400000f0eff */
[----:B---3--:R-:W-:Y:S01]  /*07a0*/  LEA R24, P0, R28, R11, 0x1 ;  /* 0x0000000b1c187211 */ /* 0x008fe200078008ff */
[----:B------:R-:W-:-:S03]  /*07b0*/  IMAD R38, R13, 0x4, R34 ;  /* 0x000000040d267824 */ /* 0x000fc600078e0222 */
[-C--:B------:R-:W-:Y:S01]  /*07c0*/  LEA.HI.X.SX32 R25, R28, R8.reuse, 0x1, P0 ;  /* 0x000000081c197211 */ /* 0x080fe200000f0eff */
[----:B--2---:R-:W-:Y:S01]  /*07d0*/  IMAD R20, R13, 0x4, R38 ;  /* 0x000000040d147824 */ /* 0x004fe200078e0226 */
[-C--:B------:R-:W-:Y:S01]  /*07e0*/  LEA R26, P0, R34, R11.reuse, 0x1 ;  /* 0x0000000b221a7211 */ /* 0x080fe200078008ff */
[----:B------:R-:W2:Y:S01]  /*07f0*/  LDC.64 R28, c[0x0][0x3c0] ;  /* 0x0000f000ff1c7b82 */ /* 0x000ea20000000a00 */
[-C--:B----4-:R-:W-:Y:S01]  /*0800*/  LEA R22, P1, R16, R11.reuse, 0x1 ;  /* 0x0000000b10167211 */ /* 0x090fe200078208ff */
[----:B------:R-:W5:Y:S01]  /*0810*/  LDG.E.U16 R13, desc[UR30][R30.64] ;  /* 0x0000001e1e0d7981 */ /* 0x000f62000c1e1500 */
[----:B------:R-:W-:Y:S02]  /*0820*/  LEA.HI.X.SX32 R27, R34, R8, 0x1, P0 ;  /* 0x00000008221b7211 */ /* 0x000fe400000f0eff */
[----:B------:R-:W-:-:S04]  /*0830*/  LEA R34, P0, R20, R11, 0x1 ;  /* 0x0000000b14227211 */ /* 0x000fc800078008ff */
[-C--:B------:R-:W-:Y:S01]  /*0840*/  LEA.HI.X.SX32 R35, R20, R8.reuse, 0x1, P0 ;  /* 0x0000000814237211 */ /* 0x080fe200000f0eff */
[----:B------:R-:W5:Y:S01]  /*0850*/  LDG.E.U16 R27, desc[UR30][R26.64] ;  /* 0x0000001e1a1b7981 */ /* 0x000f62000c1e1500 */
[----:B------:R-:W3:Y:S01]  /*0860*/  LDC.64 R20, c[0x0][0x388] ;  /* 0x0000e200ff147b82 */ /* 0x000ee20000000a00 */
[----:B------:R-:W-:Y:S02]  /*0870*/  LEA.HI.X.SX32 R23, R16, R8, 0x1, P1 ;  /* 0x0000000810177211 */ /* 0x000fe400008f0eff */
[----:B------:R-:W-:-:S03]  /*0880*/  LEA R32, P1, R38, R11, 0x1 ;  /* 0x0000000b26207211 */ /* 0x000fc600078208ff */
[----:B------:R4:W5:Y:S01]  /*0890*/  LDG.E.U16 R16, desc[UR30][R22.64] ;  /* 0x0000001e16107981 */ /* 0x000962000c1e1500 */
[----:B------:R-:W-:Y:S01]  /*08a0*/  LEA.HI.X.SX32 R33, R38, R8, 0x1, P1 ;  /* 0x0000000826217211 */ /* 0x000fe200008f0eff */
[----:B0-----:R-:W-:Y:S02]  /*08b0*/  IMAD R8, R5, UR4, RZ ;  /* 0x0000000405087c24 */ /* 0x001fe4000f8e02ff */
[----:B------:R0:W5:Y:S01]  /*08c0*/  LDG.E.U16 R38, desc[UR30][R24.64] ;  /* 0x0000001e18267981 */ /* 0x000162000c1e1500 */
[----:B--2---:R-:W-:-:S03]  /*08d0*/  IMAD R28, R28, UR10, RZ ;  /* 0x0000000a1c1c7c24 */ /* 0x004fc6000f8e02ff */
[----:B------:R-:W5:Y:S01]  /*08e0*/  LDG.E.U16 R32, desc[UR30][R32.64] ;  /* 0x0000001e20207981 */ /* 0x000f62000c1e1500 */
[----:B------:R-:W-:Y:S01]  /*08f0*/  IMAD.SHL.U32 R11, R8, 0x2, RZ ;  /* 0x00000002080b7824 */ /* 0x000fe200078e00ff */
[----:B----4-:R-:W-:Y:S01]  /*0900*/  SHF.R.U32.HI R22, RZ, 0x5, R0 ;  /* 0x00000005ff167819 */ /* 0x010fe20000011600 */
[----:B------:R-:W-:Y:S01]  /*0910*/  IMAD.SHL.U32 R5, R28, 0x2, RZ ;  /* 0x000000021c057824 */ /* 0x000fe200078e00ff */
[----:B------:R2:W5:Y:S01]  /*0920*/  LDG.E.U16 R23, desc[UR30][R34.64] ;  /* 0x0000001e22177981 */ /* 0x000562000c1e1500 */
[----:B------:R-:W-:Y:S01]  /*0930*/  IMAD R18, R2, R29, RZ ;  /* 0x0000001d02127224 */ /* 0x000fe200078e02ff */
[----:B------:R-:W-:Y:S01]  /*0940*/  R2UR UR22, R22 ;  /* 0x00000000161672ca */ /* 0x000fe200000e0000 */
[----:B------:R-:W-:Y:S01]  /*0950*/  IMAD.HI R8, R8, 0x2, RZ ;  /* 0x0000000208087827 */ /* 0x000fe200078e02ff */
[----:B---3--:R-:W-:-:S03]  /*0960*/  IADD3 R11, P0, P1, R11, R20, R5 ;  /* 0x000000140b0b7210 */ /* 0x008fc6000791e005 */
[----:B------:R-:W-:-:S04]  /*0970*/  IMAD.HI R28, R28, 0x2, RZ ;  /* 0x000000021c1c7827 */ /* 0x000fc800078e02ff */
[----:B------:R-:W-:Y:S01]  /*0980*/  IMAD R22, R29, 0x4, R18 ;  /* 0x000000041d167824 */ /* 0x000fe200078e0212 */
[----:B------:R-:W-:-:S03]  /*0990*/  IADD3.X R21, PT, PT, R8, R21, R28, P0, P1 ;  /* 0x0000001508157210 */ /* 0x000fc600007e241c */
[----:B------:R-:W-:Y:S01]  /*09a0*/  IMAD R8, R29, 0x4, R22 ;  /* 0x000000041d087824 */ /* 0x000fe200078e0216 */
[----:B0-----:R-:W-:-:S03]  /*09b0*/  LOP3.LUT R25, R0, 0xc0, RZ, 0xc0, !PT ;  /* 0x000000c000197812 */ /* 0x001fc600078ec0ff */
[----:B------:R-:W-:Y:S01]  /*09c0*/  IMAD R5, R29, 0x4, R8 ;  /* 0x000000041d057824 */ /* 0x000fe200078e0208 */
[----:B------:R-:W-:Y:S02]  /*09d0*/  SHF.L.U32 R20, R0, 0x1, RZ ;  /* 0x0000000100147819 */ /* 0x000fe400000006ff */
[----:B------:R-:W-:Y:S02]  /*09e0*/  SHF.R.U32.HI R25, RZ, 0x2, R25 ;  /* 0x00000002ff197819 */ /* 0x000fe40000011619 */
[-C--:B------:R-:W-:Y:S02]  /*09f0*/  LEA R48, P0, R18, R11.reuse, 0x1 ;  /* 0x0000000b12307211 */ /* 0x080fe400078008ff */
[-C--:B------:R-:W-:Y:S02]  /*0a00*/  LEA R46, P1, R22, R11.reuse, 0x1 ;  /* 0x0000000b162e7211 */ /* 0x080fe400078208ff */
[-C--:B------:R-:W-:Y:S02]  /*0a10*/  LEA R42, P3, R8, R11.reuse, 0x1 ;  /* 0x0000000b082a7211 */ /* 0x080fe400078608ff */
[----:B--2---:R-:W-:-:S02]  /*0a20*/  LEA R34, P4, R5, R11, 0x1 ;  /* 0x0000000b05227211 */ /* 0x004fc400078808ff */
[----:B-1----:R-:W-:Y:S02]  /*0a30*/  R2UR UR35, R36 ;  /* 0x00000000242372ca */ /* 0x002fe400000e0000 */
[-C--:B------:R-:W-:Y:S02]  /*0a40*/  LEA.HI.X.SX32 R49, R18, R21.reuse, 0x1, P0 ;  /* 0x0000001512317211 */ /* 0x080fe400000f0eff */
[-C--:B------:R-:W-:Y:S02]  /*0a50*/  LEA.HI.X.SX32 R47, R22, R21.reuse, 0x1, P1 ;  /* 0x00000015162f7211 */ /* 0x080fe400008f0eff */
[-C--:B------:R-:W-:Y:S02]  /*0a60*/  LEA.HI.X.SX32 R43, R8, R21.reuse, 0x1, P3 ;  /* 0x00000015082b7211 */ /* 0x080fe400018f0eff */
[----:B------:R-:W-:Y:S02]  /*0a70*/  LEA.HI.X.SX32 R35, R5, R21, 0x1, P4 ;  /* 0x0000001505237211 */ /* 0x000fe400020f0eff */
[----:B------:R-:W-:Y:S01]  /*0a80*/  LOP3.LUT R25, R25, 0x1fe, R20, 0x78, !PT ;  /* 0x000001fe19197812 */ /* 0x000fe200078e7814 */
[----:B------:R-:W-:Y:S06]  /*0a90*/  @P2 BRA `(.L_x_5) ;  /* 0x0000000000182947 */ /* 0x000fec0003800000 */
[----:B------:R-:W-:Y:S01]  /*0aa0*/  ELECT P0, URZ, PT ;  /* 0x0000000000ff782f */ /* 0x000fe20003800000 */
[----:B------:R-:W-:Y:S01]  /*0ab0*/  IMAD.MOV.U32 R5, RZ, RZ, 0x1 ;  /* 0x00000001ff057424 */ /* 0x000fe200078e00ff */
[----:B------:R-:W-:Y:S01]  /*0ac0*/  UMOV UR4, 0x40 ;  /* 0x0000004000047882 */ /* 0x000fe20000000000 */
[----:B------:R-:W-:Y:S01]  /*0ad0*/  UVIRTCOUNT.DEALLOC.SMPOOL 0x80 ;  /* 0x000000800000784c */ /* 0x000fe20000000000 */
[----:B------:R-:W-:-:S09]  /*0ae0*/  ULEA UR4, UR6, UR4, 0x18 ;  /* 0x0000000406047291 */ /* 0x000fd2000f8ec0ff */
[----:B------:R0:W-:Y:S03]  /*0af0*/  @P0 STS.U8 [UR4], R5 ;  /* 0x00000005ff000988 */ /* 0x0001e60008000004 */
.L_x_5:
[----:B------:R-:W-:Y:S01]  /*0b00*/  USHF.L.U32 UR4, UR22, 0x15, URZ ;  /* 0x0000001516047899 */ /* 0x000fe200080006ff */
[----:B------:R-:W-:Y:S01]  /*0b10*/  LOP3.LUT R24, R25, 0x40, RZ, 0x3c, !PT ;  /* 0x0000004019187812 */ /* 0x000fe200078e3cff */
[----:B------:R-:W-:Y:S01]  /*0b20*/  ULOP3.LUT UR16, UR22, 0x4, URZ, 0xc0, !UPT ;  /* 0x0000000416107892 */ /* 0x000fe2000f8ec0ff */
[----:B------:R-:W-:Y:S01]  /*0b30*/  LOP3.LUT P1, RZ, R0, 0xff, RZ, 0xc0, !PT ;  /* 0x000000ff00ff7812 */ /* 0x000fe2000782c0ff */
[----:B------:R-:W-:Y:S01]  /*0b40*/  ULOP3.LUT UR20, UR4, 0x600000, URZ, 0xc0, !UPT ;  /* 0x0060000004147892 */ /* 0x000fe2000f8ec0ff */
[----:B-----5:R1:W-:Y:S01]  /*0b50*/  STS.U16 [R25+UR11], R4 ;  /* 0x0000000419007988 */ /* 0x0203e2000800040b */
[----:B------:R-:W-:Y:S01]  /*0b60*/  UMOV UR5, 0x1 ;  /* 0x0000000100057882 */ /* 0x000fe20000000000 */
[----:B------:R-:W-:Y:S01]  /*0b70*/  UIADD3 UR14, UPT, UPT, UR11, 0x3800, URZ ;  /* 0x000038000b0e7890 */ /* 0x000fe2000fffe0ff */
[----:B0-----:R-:W-:Y:S01]  /*0b80*/  PRMT R5, RZ, 0x7610, R5 ;  /* 0x00007610ff057816 */ /* 0x001fe20000000005 */
[----:B------:R-:W-:Y:S01]  /*0b90*/  UIADD3 UR12, UPT, UPT, UR35, UR20, URZ ;  /* 0x00000014230c7290 */ /* 0x000fe2000fffe0ff */
[----:B------:R0:W-:Y:S01]  /*0ba0*/  STS.U16 [R25+UR11+0x400], R6 ;  /* 0x0004000619007988 */ /* 0x0001e2000800040b */
[----:B------:R-:W-:-:S02]  /*0bb0*/  UISETP.GT.AND UP2, UPT, UR19, URZ, UPT ;  /* 0x000000ff1300728c */ /* 0x000fc4000bf44270 */
[----:B------:R-:W-:Y:S01]  /*0bc0*/  ULEA UR12, UR16, UR12, 0x3 ;  /* 0x0000000c100c7291 */ /* 0x000fe2000f8e18ff */
[----:B------:R-:W-:Y:S01]  /*0bd0*/  STS.U16 [R25+UR11+0x800], R10 ;  /* 0x0008000a19007988 */ /* 0x000fe2000800040b */
[----:B-1----:R-:W-:Y:S01]  /*0be0*/  PRMT R4, RZ, 0x7610, R4 ;  /* 0x00007610ff047816 */ /* 0x002fe20000000004 */
[----:B------:R-:W-:Y:S01]  /*0bf0*/  VOTEU.ALL UP0, P1 ;  /* 0x0000000000ff7886 */ /* 0x000fe20000800000 */
[----:B------:R-:W-:Y:S01]  /*0c00*/  VOTEU.ALL UP1, P1 ;  /* 0x0000000000ff7886 */ /* 0x000fe20000820000 */
[----:B------:R-:W-:Y:S01]  /*0c10*/  STS.U16 [R25+UR11+0xc00], R12 ;  /* 0x000c000c19007988 */ /* 0x000fe2000800040b */
[----:B------:R-:W-:Y:S02]  /*0c20*/  PLOP3.LUT P3, PT, PT, PT, UP2, 0x80, 0x8 ;  /* 0x000000000008781c */ /* 0x000fe40003f6f028 */
[----:B------:R-:W-:-:S04]  /*0c30*/  @!UP0 UIADD3 UR6, UPT, UPT, -UR5, 0x100000, URZ ;  /* 0x0010000005068890 */ /* 0x000fc8000fffe1ff */
[----:B------:R-:W-:Y:S02]  /*0c40*/  @!UP0 USHF.L.U32 UR7, UR6, 0xb, URZ ;  /* 0x0000000b06078899 */ /* 0x000fe400080006ff */
[----:B------:R-:W-:Y:S01]  /*0c50*/  @!UP0 USHF.L.U32 UR6, UR6, 0x1, URZ ;  /* 0x0000000106068899 */ /* 0x000fe200080006ff */
[----:B------:R-:W-:Y:S01]  /*0c60*/  STS.U16 [R25+UR11+0x1000], R14 ;  /* 0x0010000e19007988 */ /* 0x000fe2000800040b */
[----:B0-----:R-:W-:-:S03]  /*0c70*/  PRMT R6, RZ, 0x7610, R6 ;  /* 0x00007610ff067816 */ /* 0x001fc60000000006 */
[----:B------:R-:W-:Y:S04]  /*0c80*/  STS.U16 [R25+UR11+0x1400], R16 ;  /* 0x0014001019007988 */ /* 0x000fe8000800040b */
[----:B------:R-:W-:Y:S04]  /*0c90*/  STS.U16 [R25+UR11+0x1800], R38 ;  /* 0x0018002619007988 */ /* 0x000fe8000800040b */
[----:B------:R-:W-:Y:S04]  /*0ca0*/  STS.U16 [R25+UR11+0x1c00], R32 ;  /* 0x001c002019007988 */ /* 0x000fe8000800040b */
[----:B------:R0:W-:Y:S04]  /*0cb0*/  STS.U16 [R24+UR11+0x200], R7 ;  /* 0x0002000718007988 */ /* 0x0001e8000800040b */
[----:B------:R1:W-:Y:S04]  /*0cc0*/  STS.U16 [R24+UR11+0x600], R9 ;  /* 0x0006000918007988 */ /* 0x0003e8000800040b */
[----:B------:R1:W-:Y:S01]  /*0cd0*/  STS.U16 [R24+UR11+0xa00], R15 ;  /* 0x000a000f18007988 */ /* 0x0003e2000800040b */
[----:B0-----:R-:W-:-:S03]  /*0ce0*/  PRMT R7, RZ, 0x7610, R7 ;  /* 0x00007610ff077816 */ /* 0x001fc60000000007 */
[----:B------:R1:W-:Y:S04]  /*0cf0*/  STS.U16 [R24+UR11+0xe00], R17 ;  /* 0x000e001118007988 */ /* 0x0003e8000800040b */
[----:B------:R1:W-:Y:S04]  /*0d00*/  STS.U16 [R24+UR11+0x1200], R19 ;  /* 0x0012001318007988 */ /* 0x0003e8000800040b */
[----:B------:R1:W-:Y:S04]  /*0d10*/  STS.U16 [R24+UR11+0x1600], R13 ;  /* 0x0016000d18007988 */ /* 0x0003e8000800040b */
[----:B------:R1:W-:Y:S04]  /*0d20*/  STS.U16 [R24+UR11+0x1a00], R27 ;  /* 0x001a001b18007988 */ /* 0x0003e8000800040b */
[----:B------:R1:W-:Y:S01]  /*0d30*/  STS.U16 [R24+UR11+0x1e00], R23 ;  /* 0x001e001718007988 */ /* 0x0003e2000800040b */
[----:B------:R-:W-:Y:S01]  /*0d40*/  STTM.16dp32bit_t0_t15.x16 tmem[UR12], RZ ;  /* 0x000000ff000079ed */ /* 0x000fe20008a0000c */
[----:B------:R-:W-:Y:S01]  /*0d50*/  STTM.16dp32bit_t16_t31.x16 tmem[UR12+0x10], RZ ;  /* 0x000010ff000079ed */ /* 0x000fe20008a2000c */
[----:B------:R-:W0:Y:S02]  /*0d60*/  FENCE.VIEW.ASYNC.T ;  /* 0x00000000000073c6 */ /* 0x000e240000000200 */
[----:B0-----:R-:W-:Y:S06]  /*0d70*/  BAR.SYNC.DEFER_BLOCKING 0x0 ;  /* 0x0000000000007b1d */ /* 0x001fec0000010000 */
[----:B------:R-:W0:Y:S02]  /*0d80*/  FENCE.VIEW.ASYNC.S ;  /* 0x00000000000073c6 */ /* 0x000e240000000000 */
[----:B0-----:R0:W2:Y:S02]  /*0d90*/  @!UP1 SYNCS.EXCH.64 URZ, [UR14], UR6 ;  /* 0x000000060eff95b2 */ /* 0x0010a40008000100 */
[----:B--2---:R-:W-:Y:S06]  /*0da0*/  BAR.SYNC.DEFER_BLOCKING 0x0 ;  /* 0x0000000000007b1d */ /* 0x004fec0000010000 */
[----:B------:R-:W2:Y:S04]  /*0db0*/  @P3 LDG.E.U16 R4, desc[UR30][R48.64] ;  /* 0x0000001e30043981 */ /* 0x000ea8000c1e1500 */
[----:B------:R-:W3:Y:S04]  /*0dc0*/  @P3 LDG.E.U16 R6, desc[UR30][R42.64] ;  /* 0x0000001e2a063981 */ /* 0x000ee8000c1e1500 */
[----:B------:R-:W4:Y:S04]  /*0dd0*/  @P3 LDG.E.U16 R5, desc[UR30][R46.64] ;  /* 0x0000001e2e053981 */ /* 0x000f28000c1e1500 */
[----:B------:R-:W4:Y:S01]  /*0de0*/  @P3 LDG.E.U16 R7, desc[UR30][R34.64] ;  /* 0x0000001e22073981 */ /* 0x000f22000c1e1500 */
[----:B------:R-:W-:-:S04]  /*0df0*/  @!UP0 UIADD3 UR8, UPT, UPT, -UR5, 0x100000, URZ ;  /* 0x0010000005088890 */ /* 0x000fc8000fffe1ff */
[----:B------:R-:W-:Y:S02]  /*0e00*/  @!UP0 USHF.L.U32 UR9, UR8, 0xb, URZ ;  /* 0x0000000b08098899 */ /* 0x000fe400080006ff */
[----:B------:R-:W-:Y:S01]  /*0e10*/  @!UP0 USHF.L.U32 UR8, UR8, 0x1, URZ ;  /* 0x0000000108088899 */ /* 0x000fe200080006ff */
[----:B------:R-:W-:Y:S01]  /*0e20*/  VOTEU.ALL UP3, P1 ;  /* 0x0000000000ff7886 */ /* 0x000fe20000860000 */
[----:B------:R-:W-:-:S04]  /*0e30*/  @!UP0 UIADD3 UR4, UPT, UPT, -UR5, 0x100000, URZ ;  /* 0x0010000005048890 */ /* 0x000fc8000fffe1ff */
[----:B------:R-:W-:Y:S02]  /*0e40*/  @!UP0 USHF.L.U32 UR5, UR4, 0xb, URZ ;  /* 0x0000000b04058899 */ /* 0x000fe400080006ff */
[----:B------:R-:W-:Y:S02]  /*0e50*/  @!UP0 USHF.L.U32 UR4, UR4, 0x1, URZ ;  /* 0x0000000104048899 */ /* 0x000fe400080006ff */
[----:B------:R-:W-:Y:S02]  /*0e60*/  UISETP.EQ.U32.AND UP1, UPT, UR22, URZ, UP2 ;  /* 0x000000ff1600728c */ /* 0x000fe40009722070 */
[----:B------:R-:W-:Y:S01]  /*0e70*/  UIADD3 UR13, UPT, UPT, UR35, 0x100000, URZ ;  /* 0x00100000230d7890 */ /* 0x000fe2000fffe0ff */
[----:B0-----:R-:W-:Y:S01]  /*0e80*/  UMOV UR6, URZ ;  /* 0x000000ff00067c82 */ /* 0x001fe20008000000 */
[----:B------:R-:W-:Y:S02]  /*0e90*/  UIADD3 UR17, UPT, UPT, UR11, 0x2800, URZ ;  /* 0x000028000b117890 */ /* 0x000fe4000fffe0ff */
[----:B------:R-:W-:Y:S01]  /*0ea0*/  UIADD3 UR15, UPT, UPT, UR20, UR13, URZ ;  /* 0x0000000d140f7290 */ /* 0x000fe2000fffe0ff */
[----:B------:R1:W0:Y:S01]  /*0eb0*/  @!UP3 SYNCS.EXCH.64 URZ, [UR11+0x3808], UR8 ;  /* 0x003808080bffb5b2 */ /* 0x0002220008000100 */
[----:B------:R-:W-:-:S03]  /*0ec0*/  VOTEU.ALL UP3, P1 ;  /* 0x0000000000ff7886 */ /* 0x000fc60000860000 */
[----:B------:R-:W-:Y:S02]  /*0ed0*/  @!UP1 UIADD3 UR7, UPT, UPT, UR11, 0x2000, URZ ;  /* 0x000020000b079890 */ /* 0x000fe4000fffe0ff */
[----:B------:R-:W-:Y:S02]  /*0ee0*/  ULEA UR15, UR16, UR15, 0x1 ;  /* 0x0000000f100f7291 */ /* 0x000fe4000f8e08ff */
[----:B------:R-:W-:-:S04]  /*0ef0*/  @!UP1 USHF.R.U32.HI UR7, URZ, 0x4, UR7 ;  /* 0x00000004ff079899 */ /* 0x000fc80008011607 */
[----:B------:R-:W-:Y:S01]  /*0f00*/  @!UP1 USGXT.U32 UR18, UR7, 0xe ;  /* 0x0000000e0712989a */ /* 0x000fe20008000000 */
[----:B--2---:R1:W-:Y:S04]  /*0f10*/  STS.U16 [R25+UR11+0x2000], R4 ;  /* 0x0020000419007988 */ /* 0x0043e8000800040b */
[----:B---3--:R1:W-:Y:S04]  /*0f20*/  STS.U16 [R25+UR11+0x2400], R6 ;  /* 0x0024000619007988 */ /* 0x0083e8000800040b */
[----:B----4-:R1:W-:Y:S04]  /*0f30*/  STS.U16 [R24+UR11+0x2200], R5 ;  /* 0x0022000518007988 */ /* 0x0103e8000800040b */
[----:B------:R1:W-:Y:S01]  /*0f40*/  STS.U16 [R24+UR11+0x2600], R7 ;  /* 0x0026000718007988 */ /* 0x0003e2000800040b */
[----:B0-----:R0:W-:Y:S06]  /*0f50*/  MEMBAR.ALL.CTA ;  /* 0x0000000000007992 */ /* 0x0011ec0000008000 */
[----:B0-----:R-:W-:Y:S04]  /*0f60*/  FENCE.VIEW.ASYNC.S ;  /* 0x00000000000073c6 */ /* 0x001fe80000000000 */
[----:B------:R-:W0:Y:S02]  /*0f70*/  FENCE.VIEW.ASYNC.S ;  /* 0x00000000000073c6 */ /* 0x000e240000000000 */
[----:B0-----:R1:W0:Y:S02]  /*0f80*/  @!UP3 SYNCS.EXCH.64 URZ, [UR11+0x2800], UR4 ;  /* 0x002800040bffb5b2 */ /* 0x0012240008000100 */
[----:B0-----:R-:W-:Y:S06]  /*0f90*/  BAR.SYNC.DEFER_BLOCKING 0x0 ;  /* 0x0000000000007b1d */ /* 0x001fec0000010000 */
[----:B-1----:R-:W-:Y:S05]  /*0fa0*/  BRA.U !UP1, `(.L_x_6) ;  /* 0x0000000109907547 */ /* 0x002fea000b800000 */
[----:B------:R-:W-:Y:S02]  /*0fb0*/  USHF.R.U32.HI UR8, URZ, 0x4, UR11 ;  /* 0x00000004ff087899 */ /* 0x000fe4000801160b */
[----:B------:R-:W-:Y:S02]  /*0fc0*/  UIADD3 UR4, UPT, UPT, UR11, 0x2000, URZ ;  /* 0x000020000b047890 */ /* 0x000fe4000fffe0ff */
[----:B------:R-:W-:Y:S02]  /*0fd0*/  USGXT.U32 UR8, UR8, 0xe ;  /* 0x0000000e0808789a */ /* 0x000fe40008000000 */
[----:B------:R-:W-:Y:S02]  /*0fe0*/  USHF.R.U32.HI UR4, URZ, 0x4, UR4 ;  /* 0x00000004ff047899 */ /* 0x000fe40008011604 */
[----:B------:R-:W-:Y:S02]  /*0ff0*/  UIADD3 UR28, UP3, UPT, UR8, 0x80, URZ ;  /* 0x00000080081c7890 */ /* 0x000fe4000ff7e0ff */
[----:B------:R-:W-:Y:S01]  /*1000*/  USGXT.U32 UR18, UR4, 0xe ;  /* 0x0000000e0412789a */ /* 0x000fe20008000000 */
[----:B------:R-:W-:-:S02]  /*1010*/  UMOV UR7, URZ ;  /* 0x000000ff00077c82 */ /* 0x000fc40008000000 */
[----:B------:R-:W-:Y:S01]  /*1020*/  UMOV UR4, UR17 ;  /* 0x0000001100047c82 */ /* 0x000fe20008000000 */
[----:B------:R-:W-:Y:S02]  /*1030*/  UIADD3.X UR29, UPT, UPT, UR7, 0x40004040, URZ, UP3, !UPT ;  /* 0x40004040071d7890 */ /* 0x000fe40009ffe4ff */
[----:B------:R-:W-:Y:S02]  /*1040*/  UIADD3 UR36, UP3, UPT, UR18, 0x2, URZ ;  /* 0x0000000212247890 */ /* 0x000fe4000ff7e0ff */
[----:B------:R-:W-:Y:S02]  /*1050*/  UIADD3 UR38, UP4, UPT, UR18, 0x4, URZ ;  /* 0x0000000412267890 */ /* 0x000fe4000ff9e0ff */
[----:B------:R-:W-:Y:S02]  /*1060*/  UIADD3 UR40, UP5, UPT, UR18, 0x6, URZ ;  /* 0x0000000612287890 */ /* 0x000fe4000ffbe0ff */
[----:B------:R-:W-:Y:S02]  /*1070*/  UIADD3.X UR37, UPT, UPT, UR6, 0x40004040, URZ, UP3, !UPT ;  /* 0x4000404006257890 */ /* 0x000fe40009ffe4ff */
[----:B------:R-:W-:-:S02]  /*1080*/  UIADD3.X UR39, UPT, UPT, UR6, 0x40004040, URZ, UP4, !UPT ;  /* 0x4000404006277890 */ /* 0x000fc4000a7fe4ff */
[----:B------:R-:W-:Y:S02]  /*1090*/  UIADD3.64 UR24, UPT, UPT, UR28, 0x80, URZ ;  /* 0x000000801c187897 */ /* 0x000fe4000fffe0ff */
[----:B------:R-:W-:Y:S02]  /*10a0*/  UIADD3.X UR41, UPT, UPT, UR6, 0x40004040, URZ, UP5, !UPT ;  /* 0x4000404006297890 */ /* 0x000fe4000affe4ff */
[----:B------:R-:W-:Y:S01]  /*10b0*/  UIADD3.64 UR26, UPT, UPT, UR28, 0x100, URZ ;  /* 0x000001001c1a7897 */ /* 0x000fe2000fffe0ff */
[----:B------:R-:W-:Y:S01]  /*10c0*/  UMOV UR5, URZ ;  /* 0x000000ff00057c82 */ /* 0x000fe20008000000 */
[----:B------:R-:W-:Y:S01]  /*10d0*/  UMOV UR32, 0x0 ;  /* 0x0000000000207882 */ /* 0x000fe20000000000 */
[----:B------:R-:W-:Y:S01]  /*10e0*/  UMOV UR21, UR4 ;  /* 0x0000000400157c82 */ /* 0x000fe20008000000 */
[----:B------:R-:W-:Y:S01]  /*10f0*/  UMOV UR33, 0x4048490 ;  /* 0x0404849000217882 */ /* 0x000fe20000000000 */
[----:B------:R-:W-:Y:S01]  /*1100*/  UMOV UR9, 0x40004040 ;  /* 0x4000404000097882 */ /* 0x000fe20000000000 */
[----:B------:R-:W-:Y:S01]  /*1110*/  UMOV UR4, UR18 ;  /* 0x0000001200047c82 */ /* 0x000fe20008000000 */
[----:B------:R-:W-:Y:S01]  /*1120*/  UMOV UR5, 0x40004040 ;  /* 0x4000404000057882 */ /* 0x000fe20000000000 */
[----:B------:R-:W-:Y:S01]  /*1130*/  UMOV UR42, 0x0 ;  /* 0x00000000002a7882 */ /* 0x000fe20000000000 */
[----:B------:R-:W-:Y:S01]  /*1140*/  UMOV UR43, 0x4048490 ;  /* 0x04048490002b7882 */ /* 0x000fe20000000000 */
[----:B------:R-:W-:Y:S01]  /*1150*/  UMOV UR44, 0x0 ;  /* 0x00000000002c7882 */ /* 0x000fe20000000000 */
[----:B------:R-:W-:Y:S01]  /*1160*/  UMOV UR45, 0x4048490 ;  /* 0x04048490002d7882 */ /* 0x000fe20000000000 */
[----:B------:R0:W-:Y:S01]  /*1170*/  UTCHMMA gdesc[UR8], gdesc[UR4], tmem[UR13], tmem[UR32], idesc[UR33], !UPT ;  /* 0x00ff2004080075ea */ /* 0x0001e2000f80000d */
[----:B------:R-:W-:Y:S01]  /*1180*/  UMOV UR46, 0x0 ;  /* 0x00000000002e7882 */ /* 0x000fe20000000000 */
[----:B------:R-:W-:Y:S01]  /*1190*/  UMOV UR47, 0x4048490 ;  /* 0x04048490002f7882 */ /* 0x000fe20000000000 */
[----:B------:R0:W-:Y:S01]  /*11a0*/  UTCHMMA gdesc[UR28], gdesc[UR36], tmem[UR13], tmem[UR42], idesc[UR43], UPT ;  /* 0x00ff2a241c0075ea */ /* 0x0001e2000b80000d */
[----:B------:R0:W-:Y:S01]  /*11b0*/  UTCHMMA gdesc[UR24], gdesc[UR38], tmem[UR13], tmem[UR44], idesc[UR45], UPT ;  /* 0x00ff2c26180075ea */ /* 0x0001e2000b80000d */
[----:B------:R0:W-:Y:S01]  /*11c0*/  UTCHMMA gdesc[UR26], gdesc[UR40], tmem[UR13], tmem[UR46], idesc[UR47], UPT ;  /* 0x00ff2e281a0075ea */ /* 0x0001e2000b80000d */
[----:B------:R0:W-:Y:S01]  /*11d0*/  UTCBAR [UR21], URZ ;  /* 0x000000ff150073e9 */ /* 0x0001e200080000ff */
[----:B------:R-:W-:Y:S01]  /*11e0*/  NOP ;  /* 0x0000000000007918 */ /* 0x000fe20000000000 */
.L_x_6:
[----:B------:R-:W-:Y:S05]  /*11f0*/  BRA.U !UP2, `(.L_x_7) ;  /* 0x000000010a087547 */ /* 0x000fea000b800000 */
[----:B------:R-:W1:Y:S02]  /*1200*/  SYNCS.PHASECHK.TRANS64.TRYWAIT P0, [UR11+0x2800], RZ ;  /* 0x002800ffff0075a7 */ /* 0x000e64000800110b */
[----:B-1----:R-:W-:Y:S05]  /*1210*/  @!P0 BRA `(.L_x_8) ;  /* 0x0000002800008947 */ /* 0x002fea0003800000 */
.L_x_7:
[----:B------:R-:W-:Y:S01]  /*1220*/  BAR.SYNC.DEFER_BLOCKING 0x0 ;  /* 0x0000000000007b1d */ /* 0x000fe20000010000 */
[C---:B------:R-:W-:Y:S02]  /*1230*/  LOP3.LUT R12, R0.reuse, 0x1f, RZ, 0xc0, !PT ;  /* 0x0000001f000c7812 */ /* 0x040fe400078ec0ff */
[----:B------:R-:W-:Y:S02]  /*1240*/  LOP3.LUT R14, R0, 0xff, RZ, 0xc0, !PT ;  /* 0x000000ff000e7812 */ /* 0x000fe400078ec0ff */
[----:B------:R-:W-:Y:S01]  /*1250*/  ISETP.GE.U32.AND P4, PT, R12, 0x10, PT ;  /* 0x000000100c00780c */ /* 0x000fe20003f86070 */
[----:B0-----:R-:W0:Y:S01]  /*1260*/  LDCU UR8, c[0x0][0x3a8] ;  /* 0x00007500ff0877ac */ /* 0x001e220008000800 */
[C---:B------:R-:W-:Y:S01]  /*1270*/  ISETP.GE.U32.AND P5, PT, R14.reuse, 0x80, PT ;  /* 0x000000800e00780c */ /* 0x040fe20003fa6070 */
[----:B------:R-:W-:Y:S01]  /*1280*/  LDTM.16dp32bit_t0_t15.x4 R4, tmem[UR15] ;  /* 0x0000000f000479ee */ /* 0x000fe20008900000 */
[----:B------:R-:W0:Y:S01]  /*1290*/  LDTM.16dp32bit_t16_t31.x4 R4, tmem[UR15+0x4] ;  /* 0x0000040f000479ee */ /* 0x000e220008920000 */
[----:B------:R-:W-:Y:S01]  /*12a0*/  LEA R22, R14, UR11, 0x2 ;  /* 0x0000000b0e167c11 */ /* 0x000fe2000f8e10ff */
[----:B------:R-:W1:Y:S01]  /*12b0*/  LDCU.64 UR32, c[0x0][0x3d0] ;  /* 0x00007a00ff2077ac */ /* 0x000e620008000a00 */
[----:B------:R-:W2:Y:S01]  /*12c0*/  LDC.64 R26, c[0x0][0x390] ;  /* 0x0000e400ff1a7b82 */ /* 0x000ea20000000a00 */
[----:B------:R-:W-:-:S02]  /*12d0*/  PRMT R15, RZ, 0x7610, R15 ;  /* 0x00007610ff0f7816 */ /* 0x000fc4000000000f */
[----:B------:R-:W-:-:S05]  /*12e0*/  PRMT R17, RZ, 0x7610, R17 ;  /* 0x00007610ff117816 */ /* 0x000fca0000000011 */
[----:B------:R-:W3:Y:S01]  /*12f0*/  LDC R18, c[0x0][0x3d8] ;  /* 0x0000f600ff127b82 */ /* 0x000ee20000000800 */
[----:B------:R-:W4:Y:S01]  /*1300*/  @!P1 SYNCS.CCTL.IV [UR11+0x2800] ;  /* 0x00280000ff0099b1 */ /* 0x000f22000800000b */
[----:B------:R-:W-:Y:S01]  /*1310*/  NOP ;  /* 0x0000000000007918 */ /* 0x000fe20000000000 */
[----:B-1----:R-:W-:Y:S01]  /*1320*/  UIMAD UR4, UR10, UR32, URZ ;  /* 0x000000200a0472a4 */ /* 0x002fe2000f8e02ff */
[----:B0-----:R-:W-:Y:S01]  /*1330*/  FMUL R8, R4, UR8 ;  /* 0x0000000804087c20 */ /* 0x001fe20008400000 */
[----:B------:R-:W-:Y:S01]  /*1340*/  FMUL R9, R5, UR8 ;  /* 0x0000000805097c20 */ /* 0x000fe20008400000 */
[----:B------:R-:W-:Y:S01]  /*1350*/  FMUL R10, R6, UR8 ;  /* 0x00000008060a7c20 */ /* 0x000fe20008400000 */
[----:B------:R-:W-:Y:S01]  /*1360*/  FMUL R11, R7, UR8 ;  /* 0x00000008070b7c20 */ /* 0x000fe20008400000 */
[----:B------:R-:W-:Y:S02]  /*1370*/  USHF.L.U32 UR7, UR4, 0x1, URZ ;  /* 0x0000000104077899 */ /* 0x000fe400080006ff */
[----:B------:R-:W-:Y:S01]  /*1380*/  UIMAD.WIDE UR4, UR4, 0x2, URZ ;  /* 0x00000002040478a5 */ /* 0x000fe2000f8e02ff */
[----:B------:R-:W-:-:S02]  /*1390*/  FMNMX3 R8, R8, R9, R10, !PT ;  /* 0x0000000908087276 */ /* 0x000fc4000780000a */
[C---:B------:R-:W-:Y:S02]  /*13a0*/  LOP3.LUT R9, R0.reuse, 0x60, RZ, 0xc0, !PT ;  /* 0x0000006000097812 */ /* 0x040fe400078ec0ff */
[----:B------:R-:W-:Y:S02]  /*13b0*/  FMNMX R11, R11, R8, !PT ;  /* 0x000000080b0b7209 */ /* 0x000fe40007800000 */
[----:B------:R-:W-:-:S03]  /*13c0*/  LOP3.LUT R8, R0, 0xf, RZ, 0xc0, !PT ;  /* 0x0000000f00087812 */ /* 0x000fc600078ec0ff */
[----:B------:R-:W0:Y:S02]  /*13d0*/  SHFL.BFLY PT, R10, R11, 0x10, 0x1f ;  /* 0x0e001f000b0a7f89 */ /* 0x000e2400000e0000 */
[C---:B------:R-:W-:Y:S02]  /*13e0*/  IMAD R21, R8.reuse, 0x2, R9 ;  /* 0x0000000208157824 */ /* 0x040fe400078e0209 */
[----:B------:R-:W-:-:S03]  /*13f0*/  IMAD R8, R8, UR33, RZ ;  /* 0x0000002108087c24 */ /* 0x000fc6000f8e02ff */
[----:B------:R-:W-:Y:S01]  /*1400*/  LEA.HI R23, R14, R21, RZ, 0x19 ;  /* 0x000000150e177211 */ /* 0x000fe200078fc8ff */
[C---:B------:R-:W-:Y:S01]  /*1410*/  IMAD.SHL.U32 R9, R8.reuse, 0x2, RZ ;  /* 0x0000000208097824 */ /* 0x040fe200078e00ff */
[----:B------:R-:W-:Y:S01]  /*1420*/  LEA R21, R21, UR11, 0x2 ;  /* 0x0000000b15157c11 */ /* 0x000fe2000f8e10ff */
[----:B------:R-:W-:Y:S01]  /*1430*/  IMAD.HI R8, R8, 0x2, RZ ;  /* 0x0000000208087827 */ /* 0x000fe200078e02ff */
[----:B------:R-:W-:Y:S02]  /*1440*/  LEA R23, R23, UR11, 0x2 ;  /* 0x0000000b17177c11 */ /* 0x000fe4000f8e10ff */
[----:B--2---:R-:W-:-:S04]  /*1450*/  IADD3 R26, P0, P6, R9, UR7, R26 ;  /* 0x00000007091a7c10 */ /* 0x004fc8000fe1e01a */
[----:B------:R-:W-:Y:S02]  /*1460*/  IADD3.X R8, PT, PT, R8, UR5, R27, P0, P6 ;  /* 0x0000000508087c10 */ /* 0x000fe400087ec41b */
[----:B------:R-:W-:-:S04]  /*1470*/  LOP3.LUT P0, RZ, R0, 0x1, RZ, 0xc0, !PT ;  /* 0x0000000100ff7812 */ /* 0x000fc8000780c0ff */
[----:B------:R-:W-:Y:S02]  /*1480*/  ISETP.LT.U32.AND P0, PT, R14, 0x80, !P0 ;  /* 0x000000800e00780c */ /* 0x000fe40004701070 */
[----:B0-----:R-:W-:-:S05]  /*1490*/  FMNMX R10, R11, R10, !PT ;  /* 0x0000000a0b0a7209 */ /* 0x001fca0007800000 */
[----:B----4-:R-:W-:Y:S01]  /*14a0*/  @!P4 STS [R23+0x2000], R10 ;  /* 0x0020000a1700c388 */ /* 0x010fe20000000800 */
[----:B------:R-:W-:Y:S06]  /*14b0*/  BAR.SYNC.DEFER_BLOCKING 0x0 ;  /* 0x0000000000007b1d */ /* 0x000fec0000010000 */
[----:B------:R-:W0:Y:S04]  /*14c0*/  @!P5 LDS R11, [R22+0x2000] ;  /* 0x00200000160bd984 */ /* 0x000e280000000800 */
[----:B0-----:R-:W0:Y:S02]  /*14d0*/  SHFL.BFLY PT, R12, R11, 0x1, 0x1f ;  /* 0x0c201f000b0c7f89 */ /* 0x001e2400000e0000 */
[----:B0-----:R-:W-:-:S05]  /*14e0*/  FMNMX R9, R11, R12, !PT ;  /* 0x0000000c0b097209 */ /* 0x001fca0007800000 */
[----:B------:R-:W-:Y:S01]  /*14f0*/  @P0 STS [R22+0x2000], R9 ;  /* 0x0020000916000388 */ /* 0x000fe20000000800 */
[----:B------:R-:W-:Y:S06]  /*1500*/  BAR.SYNC.DEFER_BLOCKING 0x0 ;  /* 0x0000000000007b1d */ /* 0x000fec0000010000 */
[----:B------:R-:W0:Y:S02]  /*1510*/  LDS R28, [R21+0x2000] ;  /* 0x00200000151c7984 */ /* 0x000e240000000800 */
[----:B0-----:R-:W-:-:S05]  /*1520*/  FMNMX R28, R28, -INF , !PT ;  /* 0xff8000001c1c7809 */ /* 0x001fca0007800000 */
[--C-:B------:R-:W-:Y:S01]  /*1530*/  FFMA R4, R4, UR8, -R28.reuse ;  /* 0x0000000804047c23 */ /* 0x100fe2000800081c */
[--C-:B------:R-:W-:Y:S01]  /*1540*/  FFMA R5, R5, UR8, -R28.reuse ;  /* 0x0000000805057c23 */ /* 0x100fe2000800081c */
[--C-:B------:R-:W-:Y:S01]  /*1550*/  FFMA R6, R6, UR8, -R28.reuse ;  /* 0x0000000806067c23 */ /* 0x100fe2000800081c */
[----:B------:R-:W-:Y:S01]  /*1560*/  FFMA R7, R7, UR8, -R28 ;  /* 0x0000000807077c23 */ /* 0x000fe2000800081c */
[----:B------:R-:W-:Y:S01]  /*1570*/  FMUL R4, R4, 1.4426950216293334961 ;  /* 0x3fb8aa3b04047820 */ /* 0x000fe20000400000 */
[----:B------:R-:W-:Y:S01]  /*1580*/  FMUL R5, R5, 1.4426950216293334961 ;  /* 0x3fb8aa3b05057820 */ /* 0x000fe20000400000 */
[----:B------:R-:W-:Y:S01]  /*1590*/  FMUL R6, R6, 1.4426950216293334961 ;  /* 0x3fb8aa3b06067820 */ /* 0x000fe20000400000 */
[----:B------:R-:W-:-:S03]  /*15a0*/  FMUL R7, R7, 1.4426950216293334961 ;  /* 0x3fb8aa3b07077820 */ /* 0x000fc60000400000 */
[----:B------:R-:W-:Y:S08]  /*15b0*/  MUFU.EX2 R4, R4 ;  /* 0x0000000400047308 */ /* 0x000ff00000000800 */
[----:B------:R-:W0:Y:S08]  /*15c0*/  MUFU.EX2 R5, R5 ;  /* 0x0000000500057308 */ /* 0x000e300000000800 */
[----:B------:R1:W2:Y:S08]  /*15d0*/  MUFU.EX2 R10, R6 ;  /* 0x00000006000a7308 */ /* 0x0002b00000000800 */
[----:B------:R3:W4:Y:S01]  /*15e0*/  MUFU.EX2 R11, R7 ;  /* 0x00000007000b7308 */ /* 0x0007220000000800 */
[----:B0-----:R-:W-:Y:S01]  /*15f0*/  FADD R9, R4, R5 ;  /* 0x0000000504097221 */ /* 0x001fe20000000000 */
[----:B-1----:R-:W-:-:S04]  /*1600*/  SHF.R.U32.HI R6, RZ, 0x4, R0 ;  /* 0x00000004ff067819 */ /* 0x002fc80000011600 */
[----:B------:R-:W-:Y:S01]  /*1610*/  SGXT.U32 R6, R6, 0x4 ;  /* 0x000000040606781a */ /* 0x000fe20000000000 */
[----:B--2---:R-:W-:-:S04]  /*1620*/  FADD R12, R10, R9 ;  /* 0x000000090a0c7221 */ /* 0x004fc80000000000 */
[----:B---3--:R-:W-:Y:S01]  /*1630*/  IMAD R7, R6, R18, RZ ;  /* 0x0000001206077224 */ /* 0x008fe200078e02ff */
[----:B------:R-:W-:Y:S04]  /*1640*/  BAR.SYNC.DEFER_BLOCKING 0x0 ;  /* 0x0000000000007b1d */ /* 0x000fe80000010000 */
[----:B------:R-:W-:Y:S01]  /*1650*/  LEA R50, P6, R7, R26, 0x1 ;  /* 0x0000001a07327211 */ /* 0x000fe200078c08ff */
[----:B----4-:R-:W-:-:S03]  /*1660*/  FADD R12, R11, R12 ;  /* 0x0000000c0b0c7221 */ /* 0x010fc60000000000 */
[----:B------:R-:W-:Y:S02]  /*1670*/  LEA.HI.X.SX32 R51, R7, R8, 0x1, P6 ;  /* 0x0000000807337211 */ /* 0x000fe400030f0eff */
[----:B------:R-:W0:Y:S02]  /*1680*/  SHFL.BFLY PT, R9, R12, 0x10, 0x1f ;  /* 0x0e001f000c097f89 */ /* 0x000e2400000e0000 */
[----:B0-----:R-:W-:Y:S01]  /*1690*/  FADD R14, R12, R9 ;  /* 0x000000090c0e7221 */ /* 0x001fe20000000000 */
[----:B------:R-:W-:-:S04]  /*16a0*/  IMAD R9, R18, 0x10, R7 ;  /* 0x0000001012097824 */ /* 0x000fc800078e0207 */
[----:B------:R-:W-:Y:S01]  /*16b0*/  @!P4 STS [R23+0x2000], R14 ;  /* 0x0020000e1700c388 */ /* 0x000fe20000000800 */
[----:B------:R-:W-:Y:S01]  /*16c0*/  BAR.SYNC.DEFER_BLOCKING 0x0 ;  /* 0x0000000000007b1d */ /* 0x000fe20000010000 */
[----:B------:R-:W-:Y:S01]  /*16d0*/  LEA R32, P6, R9, R26, 0x1 ;  /* 0x0000001a09207211 */ /* 0x000fe200078c08ff */
[----:B------:R-:W-:-:S03]  /*16e0*/  IMAD R7, R18, 0x10, R9 ;  /* 0x0000001012077824 */ /* 0x000fc600078e0209 */
[----:B------:R-:W-:Y:S02]  /*16f0*/  LEA.HI.X.SX32 R33, R9, R8, 0x1, P6 ;  /* 0x0000000809217211 */ /* 0x000fe400030f0eff */
[C---:B------:R-:W-:Y:S02]  /*1700*/  LEA R30, P6, R7.reuse, R26, 0x1 ;  /* 0x0000001a071e7211 */ /* 0x040fe400078c08ff */
[----:B------:R-:W-:Y:S02]  /*1710*/  LEA R9, R18, R7, 0x4 ;  /* 0x0000000712097211 */ /* 0x000fe400078e20ff */
[----:B------:R-:W-:Y:S02]  /*1720*/  LEA.HI.X.SX32 R31, R7, R8, 0x1, P6 ;  /* 0x00000008071f7211 */ /* 0x000fe400030f0eff */
[----:B------:R-:W-:Y:S02]  /*1730*/  LEA R26, P6, R9, R26, 0x1 ;  /* 0x0000001a091a7211 */ /* 0x000fe400078c08ff */
[----:B------:R-:W-:-:S02]  /*1740*/  PRMT R7, RZ, 0x7610, R7 ;  /* 0x00007610ff077816 */ /* 0x000fc40000000007 */
[----:B------:R-:W-:Y:S02]  /*1750*/  LEA.HI.X.SX32 R27, R9, R8, 0x1, P6 ;  /* 0x00000008091b7211 */ /* 0x000fe400030f0eff */
[----:B------:R-:W-:Y:S01]  /*1760*/  PRMT R9, RZ, 0x7610, R9 ;  /* 0x00007610ff097816 */ /* 0x000fe20000000009 */
[----:B------:R-:W0:Y:S04]  /*1770*/  @!P5 LDS R13, [R22+0x2000] ;  /* 0x00200000160dd984 */ /* 0x000e280000000800 */
[----:B0-----:R-:W0:Y:S02]  /*1780*/  SHFL.BFLY PT, R16, R13, 0x1, 0x1f ;  /* 0x0c201f000d107f89 */ /* 0x001e2400000e0000 */
[----:B0-----:R-:W-:-:S05]  /*1790*/  FADD R13, R13, R16 ;  /* 0x000000100d0d7221 */ /* 0x001fca0000000000 */
[----:B------:R0:W-:Y:S01]  /*17a0*/  @P0 STS [R22+0x2000], R13 ;  /* 0x0020000d16000388 */ /* 0x0001e20000000800 */
[----:B------:R-:W-:Y:S06]  /*17b0*/  BAR.SYNC.DEFER_BLOCKING 0x0 ;  /* 0x0000000000007b1d */ /* 0x000fec0000010000 */
[----:B------:R-:W2:Y:S04]  /*17c0*/  @P3 LDG.E.U16 R7, desc[UR30][R50.64] ;  /* 0x0000001e32073981 */ /* 0x000ea8000c1e1500 */
[----:B------:R-:W3:Y:S04]  /*17d0*/  @P3 LDG.E.U16 R9, desc[UR30][R32.64] ;  /* 0x0000001e20093981 */ /* 0x000ee8000c1e1500 */
[----:B------:R-:W4:Y:S04]  /*17e0*/  @P3 LDG.E.U16 R15, desc[UR30][R30.64] ;  /* 0x0000001e1e0f3981 */ /* 0x000f28000c1e1500 */
[----:B------:R-:W5:Y:S01]  /*17f0*/  @P3 LDG.E.U16 R17, desc[UR30][R26.64] ;  /* 0x0000001e1a113981 */ /* 0x000f62000c1e1500 */
[----:B------:R-:W-:Y:S01]  /*1800*/  SHF.R.S32.HI R6, RZ, 0x6, R0 ;  /* 0x00000006ff067819 */ /* 0x000fe20000011400 */
[----:B------:R-:W-:Y:S01]  /*1810*/  UIADD3 UR44, UPT, UPT, UR35, 0x40, URZ ;  /* 0x00000040232c7890 */ /* 0x000fe2000fffe0ff */
[----:B------:R-:W-:Y:S01]  /*1820*/  F2FP.BF16.F32.PACK_AB R4, R5, R4 ;  /* 0x000000040504723e */ /* 0x000fe200000010ff */
[----:B------:R1:W1:Y:S01]  /*1830*/  LDS R36, [R21+0x2000] ;  /* 0x0020000015247984 */ /* 0x0002620000000800 */
[----:B------:R-:W-:Y:S01]  /*1840*/  SGXT R6, R6, 0x1 ;  /* 0x000000010606781a */ /* 0x000fe20000000200 */
[----:B------:R-:W-:Y:S01]  /*1850*/  UIADD3 UR7, UPT, UPT, UR19, -0x10, URZ ;  /* 0xfffffff013077890 */ /* 0x000fe2000fffe0ff */
[----:B------:R-:W-:Y:S01]  /*1860*/  F2FP.BF16.F32.PACK_AB R5, R11, R10 ;  /* 0x0000000a0b05723e */ /* 0x000fe200000010ff */
[----:B------:R-:W-:Y:S01]  /*1870*/  UIADD3 UR20, UPT, UPT, UR20, UR16, UR44 ;  /* 0x0000001014147290 */ /* 0x000fe2000fffe02c */
[----:B0-----:R-:W-:Y:S01]  /*1880*/  LOP3.LUT R13, R6, 0x90, RZ, 0xc0, !PT ;  /* 0x00000090060d7812 */ /* 0x001fe200078ec0ff */
[----:B------:R-:W-:-:S03]  /*1890*/  FADD R6, -R28, -INF ;  /* 0xff8000001c067421 */ /* 0x000fc60000000100 */
[----:B------:R-:W-:Y:S01]  /*18a0*/  LOP3.LUT R20, R13, 0x17e, R20, 0x78, !PT ;  /* 0x0000017e0d147812 */ /* 0x000fe200078e7814 */
[----:B------:R-:W-:Y:S01]  /*18b0*/  BAR.SYNC.DEFER_BLOCKING 0x0 ;  /* 0x0000000000007b1d */ /* 0x000fe20000010000 */
[----:B------:R-:W-:-:S05]  /*18c0*/  FMUL R37, R6, 1.4426950216293334961 ;  /* 0x3fb8aa3b06257820 */ /* 0x000fca0000400000 */
[----:B--2---:R0:W-:Y:S04]  /*18d0*/  STS.U16 [R20+UR11+0x2000], R7 ;  /* 0x0020000714007988 */ /* 0x0041e8000800040b */
[----:B---3--:R0:W-:Y:S04]  /*18e0*/  STS.U16 [R20+UR11+0x2200], R9 ;  /* 0x0022000914007988 */ /* 0x0081e8000800040b */
[----:B----4-:R0:W-:Y:S04]  /*18f0*/  STS.U16 [R20+UR11+0x2400], R15 ;  /* 0x0024000f14007988 */ /* 0x0101e8000800040b */
[----:B-----5:R0:W-:Y:S01]  /*1900*/  STS.U16 [R20+UR11+0x2600], R17 ;  /* 0x0026001114007988 */ /* 0x0201e2000800040b */
[----:B-1----:R-:W-:Y:S05]  /*1910*/  BRA.U !UP2, `(.L_x_9) ;  /* 0x000000010a087547 */ /* 0x002fea000b800000 */
[----:B------:R1:W-:Y:S01]  /*1920*/  STTM.16dp32bit_t0_t15.x2 tmem[UR20], R4 ;  /* 0x00000004000079ed */ /* 0x0003e20008880014 */
[----:B------:R1:W-:Y:S02]  /*1930*/  STTM.16dp32bit_t16_t31.x2 tmem[UR20+0x2], R4 ;  /* 0x00000204000079ed */ /* 0x0003e400088a0014 */
.L_x_9:
[----:B------:R-:W2:Y:S02]  /*1940*/  FENCE.VIEW.ASYNC.T ;  /* 0x00000000000073c6 */ /* 0x000ea40000000200 */
[----:B--2---:R-:W-:Y:S06]  /*1950*/  BAR.SYNC.DEFER_BLOCKING 0x0 ;  /* 0x0000000000007b1d */ /* 0x004fec0000010000 */
[----:B------:R-:W2:Y:S01]  /*1960*/  MUFU.EX2 R37, R37 ;  /* 0x0000002500257308 */ /* 0x000ea20000000800 */
[----:B01----:R-:W0:Y:S01]  /*1970*/  LDTM.16dp32bit_t0_t15.x16 R4, tmem[UR12] ;  /* 0x0000000c000479ee */ /* 0x003e220008a00000 */
[----:B------:R-:W1:Y:S01]  /*1980*/  LDTM.16dp32bit_t16_t31.x16 R4, tmem[UR12+0x10] ;  /* 0x0000100c000479ee */ /* 0x000e620008a20000 */
[----:B------:R-:W-:Y:S01]  /*1990*/  NOP ;  /* 0x0000000000007918 */ /* 0x000fe20000000000 */
[----:B------:R-:W-:Y:S05]  /*19a0*/  BRA.U !UP2, `(.L_x_10) ;  /* 0x000000010a487547 */ /* 0x000fea000b800000 */
[C---:B012---:R-:W-:Y:S01]  /*19b0*/  FMUL R4, R37.reuse, R4 ;  /* 0x0000000425047220 */ /* 0x047fe20000400000 */
[C---:B------:R-:W-:Y:S01]  /*19c0*/  FMUL R5, R37.reuse, R5 ;  /* 0x0000000525057220 */ /* 0x040fe20000400000 */
        /* <DEDUP_REMOVED lines=13> */
[----:B------:R-:W-:-:S04]  /*1aa0*/  FMUL R19, R37, R19 ;  /* 0x0000001325137220 */ /* 0x000fc80000400000 */
[----:B------:R3:W-:Y:S01]  /*1ab0*/  STTM.16dp32bit_t0_t15.x16 tmem[UR12], R4 ;  /* 0x00000004000079ed */ /* 0x0007e20008a0000c */
[----:B------:R3:W-:Y:S02]  /*1ac0*/  STTM.16dp32bit_t16_t31.x16 tmem[UR12+0x10], R4 ;  /* 0x00001004000079ed */ /* 0x0007e40008a2000c */
.L_x_10:
[----:B-1----:R-:W1:Y:S02]  /*1ad0*/  FENCE.VIEW.ASYNC.T ;  /* 0x00000000000073c6 */ /* 0x002e640000000200 */
[----:B-1----:R-:W-:Y:S01]  /*1ae0*/  BAR.SYNC.DEFER_BLOCKING 0x0 ;  /* 0x0000000000007b1d */ /* 0x002fe20000010000 */
[----:B--2---:R-:W-:Y:S01]  /*1af0*/  FADD R36, R37, R36 ;  /* 0x0000002425247221 */ /* 0x004fe20000000000 */
[----:B------:R-:W-:-:S04]  /*1b00*/  UISETP.GE.AND UP2, UPT, UR7, 0x1, UPT ;  /* 0x000000010700788c */ /* 0x000fc8000bf46270 */
[----:B------:R1:W-:Y:S06]  /*1b10*/  MEMBAR.ALL.CTA ;  /* 0x0000000000007992 */ /* 0x0003ec0000008000 */
[----:B-1----:R-:W1:Y:S02]  /*1b20*/  FENCE.VIEW.ASYNC.S ;  /* 0x00000000000073c6 */ /* 0x002e640000000000 */
[----:B-1----:R-:W-:Y:S06]  /*1b30*/  BAR.SYNC.DEFER_BLOCKING 0x0 ;  /* 0x0000000000007b1d */ /* 0x002fec0000010000 */
[----:B------:R-:W-:Y:S05]  /*1b40*/  BRA.U !UP1, `(.L_x_11) ;  /* 0x0000000109287547 */ /* 0x000fea000b800000 */
[----:B------:R-:W-:Y:S01]  /*1b50*/  ULOP3.LUT UR9, UR6, 0xc0004010, URZ, 0xfc, !UPT ;  /* 0xc000401006097892 */ /* 0x000fe2000f8efcff */
[----:B------:R-:W-:Y:S01]  /*1b60*/  UMOV UR4, UR14 ;  /* 0x0000000e00047c82 */ /* 0x000fe20008000000 */
[----:B------:R-:W-:Y:S01]  /*1b70*/  UMOV UR5, URZ ;  /* 0x000000ff00057c82 */ /* 0x000fe20008000000 */
[----:B------:R-:W-:Y:S01]  /*1b80*/  UMOV UR24, 0x0 ;  /* 0x0000000000187882 */ /* 0x000fe20000000000 */
[----:B------:R-:W-:Y:S01]  /*1b90*/  UMOV UR25, 0x4100490 ;  /* 0x0410049000197882 */ /* 0x000fe20000000000 */
[----:B------:R-:W-:Y:S01]  /*1ba0*/  UMOV UR8, UR18 ;  /* 0x0000001200087c82 */ /* 0x000fe20008000000 */
[----:B------:R-:W-:-:S03]  /*1bb0*/  UMOV UR4, UR4 ;  /* 0x0000000400047c82 */ /* 0x000fc60008000000 */
[----:B------:R1:W-:Y:S01]  /*1bc0*/  UTCHMMA tmem[UR44], gdesc[UR8], tmem[UR35], tmem[UR24], idesc[UR25], UPT ;  /* 0x00ff18082c0079ea */ /* 0x0003e2000b800023 */
[----:B------:R1:W-:Y:S01]  /*1bd0*/  UTCBAR [UR4], URZ ;  /* 0x000000ff040073e9 */ /* 0x0003e200080000ff */
[----:B------:R-:W-:Y:S01]  /*1be0*/  NOP ;  /* 0x0000000000007918 */ /* 0x000fe20000000000 */
.L_x_11:
[----:B------:R-:W-:Y:S01]  /*1bf0*/  FSEL R28, R28, -INF , P3 ;  /* 0xff8000001c1c7808 */ /* 0x000fe20001800000 */
[----:B-1----:R-:W-:Y:S01]  /*1c00*/  UMOV UR4, URZ ;  /* 0x000000ff00047c82 */ /* 0x002fe20008000000 */
[----:B------:R-:W-:Y:S01]  /*1c10*/  FSEL R36, R36, 1, P3 ;  /* 0x3f80000024247808 */ /* 0x000fe20001800000 */
[----:B------:R-:W-:Y:S06]  /*1c20*/  BRA.U !UP2, `(.L_x_12) ;  /* 0x0000000d0a1c7547 */ /* 0x000fec000b800000 */
[----:B------:R-:W-:Y:S01]  /*1c30*/  USHF.R.U32.HI UR24, URZ, 0x4, UR11 ;  /* 0x00000004ff187899 */ /* 0x000fe2000801160b */
[----:B------:R-:W-:Y:S01]  /*1c40*/  IMAD.SHL.U32 R29, R29, 0x10, RZ ;  /* 0x000000101d1d7824 */ /* 0x000fe200078e00ff */
[----:B------:R-:W-:Y:S01]  /*1c50*/  USHF.R.U32.HI UR21, URZ, 0x4, UR17 ;  /* 0x00000004ff157899 */ /* 0x000fe20008011611 */
[----:B0--3--:R-:W-:Y:S01]  /*1c60*/  IMAD.MOV.U32 R13, RZ, RZ, R28 ;  /* 0x000000ffff0d7224 */ /* 0x009fe200078e001c */
[----:B------:R-:W-:Y:S01]  /*1c70*/  USGXT.U32 UR24, UR24, 0xe ;  /* 0x0000000e1818789a */ /* 0x000fe20008000000 */
[----:B------:R-:W-:Y:S01]  /*1c80*/  IMAD.MOV.U32 R8, RZ, RZ, RZ ;  /* 0x000000ffff087224 */ /* 0x000fe200078e00ff */
[----:B------:R-:W-:Y:S01]  /*1c90*/  USGXT.U32 UR21, UR21, 0xe ;  /* 0x0000000e1515789a */ /* 0x000fe20008000000 */
[----:B------:R-:W-:Y:S01]  /*1ca0*/  IMAD.MOV.U32 R37, RZ, RZ, R29 ;  /* 0x000000ffff257224 */ /* 0x000fe200078e001d */
[----:B------:R-:W-:Y:S02]  /*1cb0*/  UIADD3 UR6, UPT, UPT, UR11, 0x3000, URZ ;  /* 0x000030000b067890 */ /* 0x000fe4000fffe0ff */
[----:B------:R-:W-:-:S02]  /*1cc0*/  USHF.L.U32 UR33, UR33, 0x4, URZ ;  /* 0x0000000421217899 */ /* 0x000fc400080006ff */
[----:B------:R-:W-:Y:S02]  /*1cd0*/  UIADD3 UR18, UP3, UPT, UR24, 0x80, URZ ;  /* 0x0000008018127890 */ /* 0x000fe4000ff7e0ff */
[----:B------:R-:W-:Y:S01]  /*1ce0*/  UIADD3 UR16, UP2, UPT, UR21, 0x2, URZ ;  /* 0x0000000215107890 */ /* 0x000fe2000ff5e0ff */
[----:B------:R-:W-:Y:S01]  /*1cf0*/  UMOV UR5, URZ ;  /* 0x000000ff00057c82 */ /* 0x000fe20008000000 */
[----:B------:R-:W-:Y:S01]  /*1d00*/  UMOV UR4, URZ ;  /* 0x000000ff00047c82 */ /* 0x000fe20008000000 */
[----:B------:R-:W-:Y:S01]  /*1d10*/  USHF.R.U32.HI UR6, URZ, 0x4, UR6 ;  /* 0x00000004ff067899 */ /* 0x000fe20008011606 */
[----:B------:R-:W-:Y:S01]  /*1d20*/  IMAD.U32 R39, RZ, RZ, UR33 ;  /* 0x00000021ff277e24 */ /* 0x000fe2000f8e00ff */
[----:B------:R-:W-:Y:S02]  /*1d30*/  UIADD3.X UR19, UPT, UPT, UR5, 0x40004040, URZ, UP3, !UPT ;  /* 0x4000404005137890 */ /* 0x000fe40009ffe4ff */
[----:B------:R-:W-:Y:S02]  /*1d40*/  UIADD3.X UR17, UPT, UPT, UR4, 0x40004040, URZ, UP2, !UPT ;  /* 0x4000404004117890 */ /* 0x000fe400097fe4ff */
[----:B------:R-:W-:-:S02]  /*1d50*/  UIADD3 UR38, UP2, UPT, UR18, 0x80, URZ ;  /* 0x0000008012267890 */ /* 0x000fc4000ff5e0ff */
[----:B------:R-:W-:Y:S02]  /*1d60*/  UIADD3 UR36, UP3, UPT, UR18, 0x100, URZ ;  /* 0x0000010012247890 */ /* 0x000fe4000ff7e0ff */
[----:B------:R-:W-:Y:S02]  /*1d70*/  USGXT.U32 UR32, UR6, 0xe ;  /* 0x0000000e0620789a */ /* 0x000fe40008000000 */
[----:B------:R-:W-:Y:S01]  /*1d80*/  UISETP.NE.U32.AND UP1, UPT, UR22, URZ, UPT ;  /* 0x000000ff1600728c */ /* 0x000fe2000bf25070 */
[----:B------:R-:W0:Y:S01]  /*1d90*/  LDCU UR45, c[0x0][0x3a8] ;  /* 0x00007500ff2d77ac */ /* 0x000e220008000800 */
[----:B------:R-:W-:Y:S02]  /*1da0*/  UIADD3.X UR39, UPT, UPT, UR19, URZ, URZ, UP2, !UPT ;  /* 0x000000ff13277290 */ /* 0x000fe400097fe4ff */
[----:B------:R-:W-:Y:S02]  /*1db0*/  UIADD3.X UR37, UPT, UPT, UR19, URZ, URZ, UP3, !UPT ;  /* 0x000000ff13257290 */ /* 0x000fe40009ffe4ff */
[----:B------:R-:W-:-:S02]  /*1dc0*/  UIADD3.64 UR40, UPT, UPT, UR16, 0x2, URZ ;  /* 0x0000000210287897 */ /* 0x000fc4000fffe0ff */
[----:B------:R-:W-:Y:S01]  /*1dd0*/  UIADD3.64 UR42, UPT, UPT, UR16, 0x4, URZ ;  /* 0x00000004102a7897 */ /* 0x000fe2000fffe0ff */
[----:B------:R-:W-:Y:S01]  /*1de0*/  UMOV UR34, 0x1 ;  /* 0x0000000100227882 */ /* 0x000fe20000000000 */
[----:B------:R-:W-:-:S10]  /*1df0*/  UMOV UR6, URZ ;  /* 0x000000ff00067c82 */ /* 0x000fd40008000000 */
.L_x_17:
[----:B------:R-:W-:-:S04]  /*1e00*/  IMAD.WIDE R10, R37, 0x2, R48 ;  /* 0x00000002250a7825 */ /* 0x000fc800078e0230 */
[C---:B------:R-:W-:Y:S02]  /*1e10*/  IMAD.WIDE R14, R37.reuse, 0x2, R42 ;  /* 0x00000002250e7825 */ /* 0x040fe400078e022a */
[----:B------:R-:W2:Y:S02]  /*1e20*/  LDG.E.U16 R10, desc[UR30][R10.64] ;  /* 0x0000001e0a0a7981 */ /* 0x000ea4000c1e1500 */
[C---:B------:R-:W-:Y:S02]  /*1e30*/  IMAD.WIDE R6, R37.reuse, 0x2, R46 ;  /* 0x0000000225067825 */ /* 0x040fe400078e022e */
[----:B------:R-:W3:Y:S02]  /*1e40*/  LDG.E.U16 R14, desc[UR30][R14.64] ;  /* 0x0000001e0e0e7981 */ /* 0x000ee4000c1e1500 */
[----:B------:R-:W-:Y:S02]  /*1e50*/  IMAD.WIDE R4, R37, 0x2, R34 ;  /* 0x0000000225047825 */ /* 0x000fe400078e0222 */
[----:B------:R-:W4:Y:S04]  /*1e60*/  LDG.E.U16 R7, desc[UR30][R6.64] ;  /* 0x0000001e06077981 */ /* 0x000f28000c1e1500 */
[----:B------:R-:W5:Y:S01]  /*1e70*/  LDG.E.U16 R5, desc[UR30][R4.64] ;  /* 0x0000001e04057981 */ /* 0x000f62000c1e1500 */
[----:B-1----:R-:W-:-:S02]  /*1e80*/  UMOV UR8, 0x1 ;  /* 0x0000000100087882 */ /* 0x002fc40000000000 */
[----:B------:R-:W-:-:S04]  /*1e90*/  @!UP0 UIADD3 UR8, UPT, UPT, -UR8, 0x100000, URZ ;  /* 0x0010000008088890 */ /* 0x000fc8000fffe1ff */
[----:B------:R-:W-:Y:S02]  /*1ea0*/  @!UP0 USHF.L.U32 UR9, UR8, 0xb, URZ ;  /* 0x0000000b08098899 */ /* 0x000fe400080006ff */
[----:B------:R-:W-:Y:S01]  /*1eb0*/  @!UP0 USHF.L.U32 UR8, UR8, 0x1, URZ ;  /* 0x0000000108088899 */ /* 0x000fe200080006ff */
[----:B------:R-:W-:Y:S01]  /*1ec0*/  VOTEU.ALL UP2, P1 ;  /* 0x0000000000ff7886 */ /* 0x000fe20000840000 */
[----:B--2---:R1:W-:Y:S04]  /*1ed0*/  STS.U16 [R25+UR11+0x2800], R10 ;  /* 0x0028000a19007988 */ /* 0x0043e8000800040b */
[----:B---3--:R1:W-:Y:S04]  /*1ee0*/  STS.U16 [R25+UR11+0x2c00], R14 ;  /* 0x002c000e19007988 */ /* 0x0083e8000800040b */
[----:B----4-:R1:W-:Y:S04]  /*1ef0*/  STS.U16 [R24+UR11+0x2a00], R7 ;  /* 0x002a000718007988 */ /* 0x0103e8000800040b */
[----:B-----5:R1:W-:Y:S01]  /*1f00*/  STS.U16 [R24+UR11+0x2e00], R5 ;  /* 0x002e000518007988 */ /* 0x0203e2000800040b */
[----:B------:R2:W-:Y:S06]  /*1f10*/  MEMBAR.ALL.CTA ;  /* 0x0000000000007992 */ /* 0x0005ec0000008000 */
[----:B--2---:R-:W-:Y:S04]  /*1f20*/  FENCE.VIEW.ASYNC.S ;  /* 0x00000000000073c6 */ /* 0x004fe80000000000 */
[----:B------:R-:W2:Y:S02]  /*1f30*/  FENCE.VIEW.ASYNC.S ;  /* 0x00000000000073c6 */ /* 0x000ea40000000000 */
[----:B--2---:R1:W2:Y:S02]  /*1f40*/  @!UP2 SYNCS.EXCH.64 URZ, [UR11+0x3810], UR8 ;  /* 0x003810080bffa5b2 */ /* 0x0042a40008000100 */
[----:B--2---:R-:W-:Y:S06]  /*1f50*/  BAR.SYNC.DEFER_BLOCKING 0x0 ;  /* 0x0000000000007b1d */ /* 0x004fec0000010000 */
[----:B-1----:R-:W-:Y:S05]  /*1f60*/  BRA.U UP1, `(.L_x_13) ;  /* 0x0000000101507547 */ /* 0x002fea000b800000 */
[----:B------:R-:W-:Y:S01]  /*1f70*/  UIADD3 UR8, UPT, UPT, UR11, 0x3810, URZ ;  /* 0x000038100b087890 */ /* 0x000fe2000fffe0ff */
[----:B------:R-:W-:Y:S01]  /*1f80*/  UMOV UR25, 0x40004040 ;  /* 0x4000404000197882 */ /* 0x000fe20000000000 */
[----:B------:R-:W-:Y:S01]  /*1f90*/  UMOV UR22, UR21 ;  /* 0x0000001500167c82 */ /* 0x000fe20008000000 */
[----:B------:R-:W-:Y:S01]  /*1fa0*/  UMOV UR23, 0x40004040 ;  /* 0x4000404000177882 */ /* 0x000fe20000000000 */
[----:B------:R-:W-:Y:S01]  /*1fb0*/  UMOV UR26, 0x0 ;  /* 0x00000000001a7882 */ /* 0x000fe20000000000 */
[----:B------:R-:W-:Y:S01]  /*1fc0*/  UMOV UR27, 0x4048490 ;  /* 0x04048490001b7882 */ /* 0x000fe20000000000 */
[----:B------:R-:W-:Y:S01]  /*1fd0*/  UMOV UR28, 0x0 ;  /* 0x00000000001c7882 */ /* 0x000fe20000000000 */
[----:B------:R-:W-:Y:S01]  /*1fe0*/  UMOV UR29, 0x4048490 ;  /* 0x04048490001d7882 */ /* 0x000fe20000000000 */
[----:B------:R-:W-:Y:S01]  /*1ff0*/  UMOV UR46, 0x0 ;  /* 0x00000000002e7882 */ /* 0x000fe20000000000 */
[----:B------:R-:W-:Y:S01]  /*2000*/  UMOV UR47, 0x4048490 ;  /* 0x04048490002f7882 */ /* 0x000fe20000000000 */
[----:B------:R1:W-:Y:S01]  /*2010*/  UTCHMMA gdesc[UR24], gdesc[UR22], tmem[UR13], tmem[UR26], idesc[UR27], !UPT ;  /* 0x00ff1a16180075ea */ /* 0x0003e2000f80000d */
[----:B------:R-:W-:Y:S01]  /*2020*/  UMOV UR9, URZ ;  /* 0x000000ff00097c82 */ /* 0x000fe20008000000 */
[----:B------:R-:W-:Y:S01]  /*2030*/  UMOV UR48, 0x0 ;  /* 0x0000000000307882 */ /* 0x000fe20000000000 */
[----:B------:R-:W-:Y:S01]  /*2040*/  UMOV UR49, 0x4048490 ;  /* 0x0404849000317882 */ /* 0x000fe20000000000 */
[----:B------:R1:W-:Y:S01]  /*2050*/  UTCHMMA gdesc[UR18], gdesc[UR16], tmem[UR13], tmem[UR28], idesc[UR29], UPT ;  /* 0x00ff1c10120075ea */ /* 0x0003e2000b80000d */
[----:B------:R-:W-:Y:S01]  /*2060*/  UMOV UR8, UR8 ;  /* 0x0000000800087c82 */ /* 0x000fe20008000000 */
[----:B------:R1:W-:Y:S01]  /*2070*/  UTCHMMA gdesc[UR38], gdesc[UR40], tmem[UR13], tmem[UR46], idesc[UR47], UPT ;  /* 0x00ff2e28260075ea */ /* 0x0003e2000b80000d */
[----:B------:R1:W-:Y:S01]  /*2080*/  UTCHMMA gdesc[UR36], gdesc[UR42], tmem[UR13], tmem[UR48], idesc[UR49], UPT ;  /* 0x00ff302a240075ea */ /* 0x0003e2000b80000d */
[----:B------:R1:W-:Y:S01]  /*2090*/  UTCBAR [UR8], URZ ;  /* 0x000000ff080073e9 */ /* 0x0003e200080000ff */
[----:B------:R-:W-:Y:S01]  /*20a0*/  NOP ;  /* 0x0000000000007918 */ /* 0x000fe20000000000 */
.L_x_13:
[----:B------:R-:W2:Y:S02]  /*20b0*/  SYNCS.PHASECHK.TRANS64.TRYWAIT P3, [UR11+0x3810], RZ ;  /* 0x003810ffff0075a7 */ /* 0x000ea4000806110b */
[----:B--2---:R-:W-:Y:S05]  /*20c0*/  @!P3 BRA `(.L_x_14) ;  /* 0x000000180060b947 */ /* 0x004fea0003800000 */
.L_x_23:
[----:B------:R-:W-:Y:S01]  /*20d0*/  BAR.SYNC.DEFER_BLOCKING 0x0 ;  /* 0x0000000000007b1d */ /* 0x000fe20000010000 */
[----:B------:R-:W-:-:S05]  /*20e0*/  IMAD.U32 R8, R8, -0x80000000, RZ ;  /* 0x8000000008087824 */ /* 0x000fca00078e00ff */
[----:B------:R-:W-:Y:S01]  /*20f0*/  LDTM.16dp32bit_t0_t15.x4 R4, tmem[UR15] ;  /* 0x0000000f000479ee */ /* 0x000fe20008900000 */
[----:B------:R-:W2:Y:S01]  /*2100*/  LDTM.16dp32bit_t16_t31.x4 R4, tmem[UR15+0x4] ;  /* 0x0000040f000479ee */ /* 0x000ea20008920000 */
[----:B------:R-:W3:Y:S01]  /*2110*/  @!P1 SYNCS.CCTL.IV [UR11+0x3810] ;  /* 0x00381000ff0099b1 */ /* 0x000ee2000800000b */
[----:B------:R-:W-:Y:S01]  /*2120*/  NOP ;  /* 0x0000000000007918 */ /* 0x000fe20000000000 */
[----:B0-2---:R-:W-:Y:S01]  /*2130*/  FMUL R9, R4, UR45 ;  /* 0x0000002d04097c20 */ /* 0x005fe20008400000 */
[----:B------:R-:W-:Y:S01]  /*2140*/  FMUL R10, R5, UR45 ;  /* 0x0000002d050a7c20 */ /* 0x000fe20008400000 */
[----:B------:R-:W-:Y:S01]  /*2150*/  FMUL R11, R6, UR45 ;  /* 0x0000002d060b7c20 */ /* 0x000fe20008400000 */
[----:B------:R-:W-:-:S04]  /*2160*/  FMUL R12, R7, UR45 ;  /* 0x0000002d070c7c20 */ /* 0x000fc80008400000 */
[----:B------:R-:W-:-:S04]  /*2170*/  FMNMX3 R9, R9, R10, R11, !PT ;  /* 0x0000000a09097276 */ /* 0x000fc8000780000b */
[----:B------:R-:W-:-:S05]  /*2180*/  FMNMX R9, R12, R9, !PT ;  /* 0x000000090c097209 */ /* 0x000fca0007800000 */
[----:B------:R-:W0:Y:S02]  /*2190*/  SHFL.BFLY PT, R10, R9, 0x10, 0x1f ;  /* 0x0e001f00090a7f89 */ /* 0x000e2400000e0000 */
[----:B0-----:R-:W-:-:S05]  /*21a0*/  FMNMX R10, R9, R10, !PT ;  /* 0x0000000a090a7209 */ /* 0x001fca0007800000 */
[----:B---3--:R-:W-:Y:S01]  /*21b0*/  @!P4 STS [R23+0x2800], R10 ;  /* 0x0028000a1700c388 */ /* 0x008fe20000000800 */
[----:B------:R-:W-:Y:S06]  /*21c0*/  BAR.SYNC.DEFER_BLOCKING 0x0 ;  /* 0x0000000000007b1d */ /* 0x000fec0000010000 */
[----:B------:R-:W0:Y:S04]  /*21d0*/  @!P5 LDS R38, [R22+0x2800] ;  /* 0x002800001626d984 */ /* 0x000e280000000800 */
[----:B0-----:R-:W0:Y:S02]  /*21e0*/  SHFL.BFLY PT, R11, R38, 0x1, 0x1f ;  /* 0x0c201f00260b7f89 */ /* 0x001e2400000e0000 */
[----:B0-----:R-:W-:-:S05]  /*21f0*/  FMNMX R11, R38, R11, !PT ;  /* 0x0000000b260b7209 */ /* 0x001fca0007800000 */
[----:B------:R-:W-:Y:S01]  /*2200*/  @P0 STS [R22+0x2800], R11 ;  /* 0x0028000b16000388 */ /* 0x000fe20000000800 */
[----:B------:R-:W-:Y:S06]  /*2210*/  BAR.SYNC.DEFER_BLOCKING 0x0 ;  /* 0x0000000000007b1d */ /* 0x000fec0000010000 */
[----:B------:R-:W0:Y:S02]  /*2220*/  LDS R28, [R21+0x2800] ;  /* 0x00280000151c7984 */ /* 0x000e240000000800 */
[----:B0-----:R-:W-:-:S05]  /*2230*/  FMNMX R28, R28, R13, !PT ;  /* 0x0000000d1c1c7209 */ /* 0x001fca0007800000 */
[--C-:B------:R-:W-:Y:S01]  /*2240*/  FFMA R4, R4, UR45, -R28.reuse ;  /* 0x0000002d04047c23 */ /* 0x100fe2000800081c */
[--C-:B------:R-:W-:Y:S01]  /*2250*/  FFMA R5, R5, UR45, -R28.reuse ;  /* 0x0000002d05057c23 */ /* 0x100fe2000800081c */
[--C-:B------:R-:W-:Y:S01]  /*2260*/  FFMA R6, R6, UR45, -R28.reuse ;  /* 0x0000002d06067c23 */ /* 0x100fe2000800081c */
[----:B------:R-:W-:Y:S01]  /*2270*/  FFMA R7, R7, UR45, -R28 ;  /* 0x0000002d07077c23 */ /* 0x000fe2000800081c */
[----:B------:R-:W-:Y:S01]  /*2280*/  FMUL R4, R4, 1.4426950216293334961 ;  /* 0x3fb8aa3b04047820 */ /* 0x000fe20000400000 */
[----:B------:R-:W-:Y:S01]  /*2290*/  FMUL R5, R5, 1.4426950216293334961 ;  /* 0x3fb8aa3b05057820 */ /* 0x000fe20000400000 */
[----:B------:R-:W-:Y:S01]  /*22a0*/  FMUL R6, R6, 1.4426950216293334961 ;  /* 0x3fb8aa3b06067820 */ /* 0x000fe20000400000 */
[----:B------:R-:W-:Y:S01]  /*22b0*/  FMUL R7, R7, 1.4426950216293334961 ;  /* 0x3fb8aa3b07077820 */ /* 0x000fe20000400000 */
[----:B------:R-:W-:Y:S08]  /*22c0*/  MUFU.EX2 R12, R4 ;  /* 0x00000004000c7308 */ /* 0x000ff00000000800 */
[----:B------:R-:W0:Y:S08]  /*22d0*/  MUFU.EX2 R15, R5 ;  /* 0x00000005000f7308 */ /* 0x000e300000000800 */
[----:B------:R-:W2:Y:S08]  /*22e0*/  MUFU.EX2 R53, R6 ;  /* 0x0000000600357308 */ /* 0x000eb00000000800 */
[----:B------:R3:W4:Y:S01]  /*22f0*/  MUFU.EX2 R14, R7 ;  /* 0x00000007000e7308 */ /* 0x0007220000000800 */
[----:B0-----:R-:W-:-:S04]  /*2300*/  FADD R10, R12, R15 ;  /* 0x0000000f0c0a7221 */ /* 0x001fc80000000000 */
[----:B--2---:R-:W-:Y:S01]  /*2310*/  FADD R10, R53, R10 ;  /* 0x0000000a350a7221 */ /* 0x004fe20000000000 */
[----:B---3--:R-:W-:-:S04]  /*2320*/  IMAD.WIDE R6, R39, 0x2, R32 ;  /* 0x0000000227067825 */ /* 0x008fc800078e0220 */
[----:B----4-:R-:W-:-:S05]  /*2330*/  FADD R10, R14, R10 ;  /* 0x0000000a0e0a7221 */ /* 0x010fca0000000000 */
[----:B------:R-:W0:Y:S02]  /*2340*/  SHFL.BFLY PT, R9, R10, 0x10, 0x1f ;  /* 0x0e001f000a097f89 */ /* 0x000e2400000e0000 */
[----:B0-----:R-:W-:Y:S01]  /*2350*/  FADD R16, R10, R9 ;  /* 0x000000090a107221 */ /* 0x001fe20000000000 */
[----:B------:R-:W-:Y:S06]  /*2360*/  BAR.SYNC.DEFER_BLOCKING 0x0 ;  /* 0x0000000000007b1d */ /* 0x000fec0000010000 */
[----:B------:R-:W-:Y:S02]  /*2370*/  @!P4 STS [R23+0x2800], R16 ;  /* 0x002800101700c388 */ /* 0x000fe40000000800 */
[----:B------:R-:W-:Y:S06]  /*2380*/  BAR.SYNC.DEFER_BLOCKING 0x0 ;  /* 0x0000000000007b1d */ /* 0x000fec0000010000 */
[----:B------:R-:W0:Y:S04]  /*2390*/  @!P5 LDS R40, [R22+0x2800] ;  /* 0x002800001628d984 */ /* 0x000e280000000800 */
[----:B0-----:R-:W0:Y:S02]  /*23a0*/  SHFL.BFLY PT, R5, R40, 0x1, 0x1f ;  /* 0x0c201f0028057f89 */ /* 0x001e2400000e0000 */
[----:B0-----:R-:W-:Y:S01]  /*23b0*/  FADD R9, R40, R5 ;  /* 0x0000000528097221 */ /* 0x001fe20000000000 */
[----:B------:R-:W-:-:S04]  /*23c0*/  IMAD.WIDE R4, R39, 0x2, R50 ;  /* 0x0000000227047825 */ /* 0x000fc800078e0232 */
[----:B------:R0:W-:Y:S01]  /*23d0*/  @P0 STS [R22+0x2800], R9 ;  /* 0x0028000916000388 */ /* 0x0001e20000000800 */
[----:B------:R-:W-:Y:S06]  /*23e0*/  BAR.SYNC.DEFER_BLOCKING 0x0 ;  /* 0x0000000000007b1d */ /* 0x000fec0000010000 */
[----:B------:R0:W2:Y:S01]  /*23f0*/  LDS R41, [R21+0x2800] ;  /* 0x0028000015297984 */ /* 0x0000a20000000800 */
[----:B------:R-:W3:Y:S02]  /*2400*/  SYNCS.PHASECHK.TRANS64.TRYWAIT P3, [UR14], R8 ;  /* 0x00000008ff0075a7 */ /* 0x000ee4000806110e */
[----:B0-23--:R-:W-:Y:S05]  /*2410*/  @!P3 BRA `(.L_x_15) ;  /* 0x000000140098b947 */ /* 0x00dfea0003800000 */
.L_x_24:
[C---:B------:R-:W-:Y:S01]  /*2420*/  IMAD.WIDE R8, R39.reuse, 0x2, R30 ;  /* 0x0000000227087825 */ /* 0x040fe200078e021e */
[----:B------:R-:W2:Y:S03]  /*2430*/  LDG.E.U16 R45, desc[UR30][R4.64] ;  /* 0x0000001e042d7981 */ /* 0x000ea6000c1e1500 */
[----:B------:R-:W-:Y:S01]  /*2440*/  IMAD.WIDE R10, R39, 0x2, R26 ;  /* 0x00000002270a7825 */ /* 0x000fe200078e021a */
[----:B------:R-:W3:Y:S04]  /*2450*/  LDG.E.U16 R55, desc[UR30][R6.64] ;  /* 0x0000001e06377981 */ /* 0x000ee8000c1e1500 */
[----:B------:R-:W4:Y:S04]  /*2460*/  LDG.E.U16 R57, desc[UR30][R8.64] ;  /* 0x0000001e08397981 */ /* 0x000f28000c1e1500 */
[----:B------:R-:W5:Y:S01]  /*2470*/  LDG.E.U16 R59, desc[UR30][R10.64] ;  /* 0x0000001e0a3b7981 */ /* 0x000f62000c1e1500 */
[----:B------:R-:W-:Y:S01]  /*2480*/  F2FP.BF16.F32.PACK_AB R52, R15, R12 ;  /* 0x0000000c0f34723e */ /* 0x000fe200000010ff */
[----:B------:R-:W-:Y:S01]  /*2490*/  FADD R12, -R28, R13 ;  /* 0x0000000d1c0c7221 */ /* 0x000fe20000000100 */
[----:B------:R-:W-:-:S04]  /*24a0*/  F2FP.BF16.F32.PACK_AB R53, R14, R53 ;  /* 0x000000350e35723e */ /* 0x000fc800000010ff */
[----:B------:R-:W-:Y:S01]  /*24b0*/  STTM.16dp32bit_t0_t15.x2 tmem[UR20], R52 ;  /* 0x00000034000079ed */ /* 0x000fe20008880014 */
[----:B------:R-:W-:Y:S01]  /*24c0*/  STTM.16dp32bit_t16_t31.x2 tmem[UR20+0x2], R52 ;  /* 0x00000234000079ed */ /* 0x000fe200088a0014 */
[----:B------:R-:W-:-:S06]  /*24d0*/  FMUL R44, R12, 1.4426950216293334961 ;  /* 0x3fb8aa3b0c2c7820 */ /* 0x000fcc0000400000 */
[----:B------:R-:W0:Y:S01]  /*24e0*/  MUFU.EX2 R44, R44 ;  /* 0x0000002c002c7308 */ /* 0x000e220000000800 */
[----:B------:R-:W-:Y:S01]  /*24f0*/  ULEA UR14, UR34, UR11, 0x3 ;  /* 0x0000000b220e7291 */ /* 0x000fe2000f8e18ff */
[----:B------:R-:W-:-:S03]  /*2500*/  UMOV UR4, UR5 ;  /* 0x0000000500047c82 */ /* 0x000fc60008000000 */
[----:B------:R-:W-:Y:S01]  /*2510*/  UIADD3 UR14, UPT, UPT, UR14, 0x3800, URZ ;  /* 0x000038000e0e7890 */ /* 0x000fe2000fffe0ff */
[----:B--2---:R2:W-:Y:S04]  /*2520*/  STS.U16 [R20+UR11+0x3000], R45 ;  /* 0x0030002d14007988 */ /* 0x0045e8000800040b */
[----:B---3--:R2:W-:Y:S04]  /*2530*/  STS.U16 [R20+UR11+0x3200], R55 ;  /* 0x0032003714007988 */ /* 0x0085e8000800040b */
[----:B----4-:R2:W-:Y:S04]  /*2540*/  STS.U16 [R20+UR11+0x3400], R57 ;  /* 0x0034003914007988 */ /* 0x0105e8000800040b */
[----:B-----5:R2:W-:Y:S01]  /*2550*/  STS.U16 [R20+UR11+0x3600], R59 ;  /* 0x0036003b14007988 */ /* 0x0205e2000800040b */
[----:B------:R-:W3:Y:S02]  /*2560*/  FENCE.VIEW.ASYNC.T ;  /* 0x00000000000073c6 */ /* 0x000ee40000000200 */
[----:B---3--:R-:W-:Y:S06]  /*2570*/  BAR.SYNC.DEFER_BLOCKING 0x0 ;  /* 0x0000000000007b1d */ /* 0x008fec0000010000 */
[----:B------:R-:W-:Y:S01]  /*2580*/  LDTM.16dp32bit_t0_t15.x16 R4, tmem[UR12] ;  /* 0x0000000c000479ee */ /* 0x000fe20008a00000 */
[----:B------:R-:W0:Y:S01]  /*2590*/  LDTM.16dp32bit_t16_t31.x16 R4, tmem[UR12+0x10] ;  /* 0x0000100c000479ee */ /* 0x000e220008a20000 */
[----:B------:R-:W-:Y:S01]  /*25a0*/  NOP ;  /* 0x0000000000007918 */ /* 0x000fe20000000000 */
[C---:B0-----:R-:W-:Y:S01]  /*25b0*/  FMUL R4, R44.reuse, R4 ;  /* 0x000000042c047220 */ /* 0x041fe20000400000 */
        /* <DEDUP_REMOVED lines=16> */
[----:B------:R2:W-:Y:S01]  /*26c0*/  STTM.16dp32bit_t16_t31.x16 tmem[UR12+0x10], R4 ;  /* 0x00001004000079ed */ /* 0x0005e20008a2000c */
[----:B------:R-:W0:Y:S02]  /*26d0*/  FENCE.VIEW.ASYNC.T ;  /* 0x00000000000073c6 */ /* 0x000e240000000200 */
[----:B0-----:R-:W-:Y:S06]  /*26e0*/  BAR.SYNC.DEFER_BLOCKING 0x0 ;  /* 0x0000000000007b1d */ /* 0x001fec0000010000 */
[----:B------:R0:W-:Y:S06]  /*26f0*/  MEMBAR.ALL.CTA ;  /* 0x0000000000007992 */ /* 0x0001ec0000008000 */
[----:B0-----:R-:W0:Y:S02]  /*2700*/  FENCE.VIEW.ASYNC.S ;  /* 0x00000000000073c6 */ /* 0x001e240000000000 */
[----:B0-----:R-:W-:Y:S06]  /*2710*/  BAR.SYNC.DEFER_BLOCKING 0x0 ;  /* 0x0000000000007b1d */ /* 0x001fec0000010000 */
[----:B------:R-:W-:Y:S05]  /*2720*/  BRA.U UP1, `(.L_x_16) ;  /* 0x0000000101287547 */ /* 0x000fea000b800000 */
[----:B-1----:R-:W-:Y:S01]  /*2730*/  UMOV UR8, UR14 ;  /* 0x0000000e00087c82 */ /* 0x002fe20008000000 */
[----:B------:R-:W-:Y:S01]  /*2740*/  UMOV UR9, URZ ;  /* 0x000000ff00097c82 */ /* 0x000fe20008000000 */
[----:B------:R-:W-:Y:S01]  /*2750*/  UMOV UR22, UR32 ;  /* 0x0000002000167c82 */ /* 0x000fe20008000000 */
[----:B------:R-:W-:Y:S01]  /*2760*/  UMOV UR23, 0xc0004010 ;  /* 0xc000401000177882 */ /* 0x000fe20000000000 */
[----:B------:R-:W-:Y:S01]  /*2770*/  UMOV UR26, 0x0 ;  /* 0x00000000001a7882 */ /* 0x000fe20000000000 */
[----:B------:R-:W-:Y:S01]  /*2780*/  UMOV UR27, 0x4100490 ;  /* 0x04100490001b7882 */ /* 0x000fe20000000000 */
[----:B------:R-:W-:Y:S01]  /*2790*/  UMOV UR5, UR8 ;  /* 0x0000000800057c82 */ /* 0x000fe20008000000 */
[----:B------:R0:W-:Y:S01]  /*27a0*/  UTCHMMA tmem[UR44], gdesc[UR22], tmem[UR35], tmem[UR26], idesc[UR27], UPT ;  /* 0x00ff1a162c0079ea */ /* 0x0001e2000b800023 */
[----:B------:R0:W-:Y:S01]  /*27b0*/  UTCBAR [UR5], URZ ;  /* 0x000000ff050073e9 */ /* 0x0001e200080000ff */
[----:B------:R-:W-:Y:S02]  /*27c0*/  NOP ;  /* 0x0000000000007918 */ /* 0x000fe40000000000 */
.L_x_16:
[----:B------:R-:W-:Y:S01]  /*27d0*/  UIADD3 UR34, UPT, UPT, UR34, 0x1, URZ ;  /* 0x0000000122227890 */ /* 0x000fe2000fffe0ff */
[----:B------:R-:W-:Y:S01]  /*27e0*/  FFMA R36, R44, R36, R41 ;  /* 0x000000242c247223 */ /* 0x000fe20000000029 */
[----:B------:R-:W-:Y:S01]  /*27f0*/  UIADD3 UR6, UPT, UPT, UR6, 0x10, URZ ;  /* 0x0000001006067890 */ /* 0x000fe2000fffe0ff */
[----:B------:R-:W-:Y:S01]  /*2800*/  IADD3 R39, PT, PT, R39, UR33, RZ ;  /* 0x0000002127277c10 */ /* 0x000fe2000fffe0ff */
[----:B------:R-:W-:Y:S01]  /*2810*/  UISETP.GT.AND UP2, UPT, UR34, 0x1, UPT ;  /* 0x000000012200788c */ /* 0x000fe2000bf44270 */
[----:B------:R-:W-:Y:S02]  /*2820*/  IMAD.IADD R37, R29, 0x1, R37 ;  /* 0x000000011d257824 */ /* 0x000fe400078e0225 */
[----:B--2---:R-:W-:Y:S01]  /*2830*/  IMAD.U32 R8, RZ, RZ, UR4 ;  /* 0x00000004ff087e24 */ /* 0x004fe2000f8e00ff */
[----:B0-----:R-:W-:Y:S01]  /*2840*/  USEL UR5, URZ, 0x1, !UP2 ;  /* 0x00000001ff057887 */ /* 0x001fe2000d000000 */
[----:B------:R-:W-:Y:S01]  /*2850*/  IMAD.MOV.U32 R13, RZ, RZ, R28 ;  /* 0x000000ffff0d7224 */ /* 0x000fe200078e001c */
[----:B------:R-:W-:-:S02]  /*2860*/  USEL UR34, UR34, URZ, !UP2 ;  /* 0x000000ff22227287 */ /* 0x000fc4000d000000 */
[----:B------:R-:W-:Y:S02]  /*2870*/  UISETP.GE.AND UP2, UPT, UR6, UR7, UPT ;  /* 0x000000070600728c */ /* 0x000fe4000bf46270 */
[----:B------:R-:W-:-:S07]  /*2880*/  ULOP3.LUT UR5, UR4, UR5, URZ, 0x3c, !UPT ;  /* 0x0000000504057292 */ /* 0x000fce000f8e3cff */
[----:B------:R-:W-:Y:S05]  /*2890*/  BRA.U !UP2, `(.L_x_17) ;  /* 0xfffffff50a587547 */ /* 0x000fea000b83ffff */
.L_x_12:
[----:B------:R-:W2:Y:S01]  /*28a0*/  LDCU UR5, c[0x0][0x3f0] ;  /* 0x00007e00ff0577ac */ /* 0x000ea20008000800 */
[----:B------:R-:W-:Y:S01]  /*28b0*/  FMUL R22, R36, 8388608 ;  /* 0x4b00000024167820 */ /* 0x000fe20000400000 */
[----:B0--3--:R-:W-:Y:S01]  /*28c0*/  IMAD.SHL.U32 R4, R0, 0x20, RZ ;  /* 0x0000002000047824 */ /* 0x009fe200078e00ff */
[----:B------:R-:W-:Y:S01]  /*28d0*/  FSETP.GEU.AND P0, PT, R36, 1.175494350822287508e-38, PT ;  /* 0x008000002400780b */ /* 0x000fe20003f0e000 */
[----:B------:R-:W-:Y:S01]  /*28e0*/  IMAD.SHL.U32 R21, R0, 0x10, RZ ;  /* 0x0000001000157824 */ /* 0x000fe200078e00ff */
[--C-:B------:R-:W-:Y:S02]  /*28f0*/  SHF.R.S32.HI R20, RZ, 0x5, R0.reuse ;  /* 0x00000005ff147819 */ /* 0x100fe40000011400 */
[----:B------:R-:W-:Y:S02]  /*2900*/  FSEL R22, R22, R36, !P0 ;  /* 0x0000002416167208 */ /* 0x000fe40004000000 */
[----:B------:R-:W-:Y:S02]  /*2910*/  LOP3.LUT R4, R4, 0x300, RZ, 0xc0, !PT ;  /* 0x0000030004047812 */ /* 0x000fe400078ec0ff */
[----:B------:R-:W-:Y:S01]  /*2920*/  SHF.R.S32.HI R24, RZ, 0x2, R0 ;  /* 0x00000002ff187819 */ /* 0x000fe20000011400 */
[----:B------:R-:W-:Y:S01]  /*2930*/  VIADD R25, R22, 0xc0cafb0d ;  /* 0xc0cafb0d16197836 */ /* 0x000fe20000000000 */
[----:B------:R-:W-:-:S02]  /*2940*/  LOP3.LUT R26, R0, 0xf0, RZ, 0xc0, !PT ;  /* 0x000000f0001a7812 */ /* 0x000fc400078ec0ff */
[----:B------:R-:W-:Y:S02]  /*2950*/  FSETP.GT.AND P4, PT, |R36|, 8.50705917302346158658e+37, PT ;  /* 0x7e8000002400780b */ /* 0x000fe40003f84200 */
[----:B------:R-:W-:Y:S01]  /*2960*/  SGXT R20, R20, 0x1 ;  /* 0x000000011414781a */ /* 0x000fe20000000200 */
[----:B--2---:R-:W-:Y:S01]  /*2970*/  UISETP.GE.AND UP0, UPT, UR5, 0x1, UPT ;  /* 0x000000010500788c */ /* 0x004fe2000bf06270 */
[----:B------:R-:W-:-:S08]  /*2980*/  LOP3.LUT R27, R4, 0x870, R21, 0xf8, !PT ;  /* 0x00000870041b7812 */ /* 0x000fd000078ef815 */
[----:B------:R-:W-:Y:S05]  /*2990*/  BRA.U !UP0, `(.L_x_18) ;  /* 0x0000000108107547 */ /* 0x000fea000b800000 */
[----:B------:R-:W-:-:S06]  /*29a0*/  USHF.L.U32 UR4, UR4, 0x1f, URZ ;  /* 0x0000001f04047899 */ /* 0x000fcc00080006ff */
[----:B------:R-:W-:-:S04]  /*29b0*/  MOV R4, UR4 ;  /* 0x0000000400047c02 */ /* 0x000fc80008000f00 */
[----:B------:R-:W0:Y:S02]  /*29c0*/  SYNCS.PHASECHK.TRANS64.TRYWAIT P3, [UR14], R4 ;  /* 0x00000004ff0075a7 */ /* 0x000e24000806110e */
[----:B0-----:R-:W-:Y:S05]  /*29d0*/  @!P3 BRA `(.L_x_19) ;  /* 0x000000100034b947 */ /* 0x001fea0003800000 */
.L_x_18:
[----:B------:R-:W-:Y:S01]  /*29e0*/  BAR.SYNC.DEFER_BLOCKING 0x0 ;  /* 0x0000000000007b1d */ /* 0x000fe20000010000 */
[----:B------:R-:W-:Y:S02]  /*29f0*/  LOP3.LUT R21, R21, 0x30, RZ, 0xc0, !PT ;  /* 0x0000003015157812 */ /* 0x000fe400078ec0ff */
[----:B------:R-:W-:Y:S02]  /*2a00*/  LOP3.LUT R25, R25, 0xff800000, RZ, 0xc0, !PT ;  /* 0xff80000019197812 */ /* 0x000fe400078ec0ff */
[----:B------:R-:W-:Y:S01]  /*2a10*/  FSETP.GEU.AND P3, PT, |R36|, 1.175494350822287508e-38, PT ;  /* 0x008000002400780b */ /* 0x000fe20003f6e200 */
[----:B------:R-:W-:Y:S01]  /*2a20*/  IMAD R29, R26, 0x4, R21 ;  /* 0x000000041a1d7824 */ /* 0x000fe200078e0215 */
[----:B------:R-:W-:Y:S01]  /*2a30*/  SGXT R24, R24, 0x1 ;  /* 0x000000011818781a */ /* 0x000fe20000000200 */
[----:B------:R-:W-:Y:S01]  /*2a40*/  IMAD.IADD R23, R22, 0x1, -R25 ;  /* 0x0000000116177824 */ /* 0x000fe200078e0a19 */
[----:B------:R-:W-:Y:S01]  /*2a50*/  LOP3.LUT R27, R27, 0x1040, R20, 0x78, !PT ;  /* 0x000010401b1b7812 */ /* 0x000fe200078e7814 */
[----:B------:R-:W-:Y:S01]  /*2a60*/  IMAD.SHL.U32 R26, R0, 0x80, RZ ;  /* 0x00000080001a7824 */ /* 0x000fe200078e00ff */
[----:B------:R-:W-:Y:S01]  /*2a70*/  LOP3.LUT R30, R29, 0x1040, R24, 0x78, !PT ;  /* 0x000010401d1e7812 */ /* 0x000fe200078e7818 */
[----:B------:R-:W-:-:S02]  /*2a80*/  IMAD.MOV.U32 R24, RZ, RZ, 0x3dc6b27f ;  /* 0x3dc6b27fff187424 */ /* 0x000fc400078e00ff */
[----:B------:R-:W-:Y:S01]  /*2a90*/  FADD R23, R23, -1 ;  /* 0xbf80000017177421 */ /* 0x000fe20000000000 */
[----:B------:R-:W-:Y:S01]  /*2aa0*/  LOP3.LUT R20, R0, 0x40, RZ, 0xc0, !PT ;  /* 0x0000004000147812 */ /* 0x000fe200078ec0ff */
[----:B------:R-:W-:Y:S01]  /*2ab0*/  @P4 FMUL R36, R36, 0.25 ;  /* 0x3e80000024244820 */ /* 0x000fe20000400000 */
[----:B------:R-:W-:Y:S01]  /*2ac0*/  LOP3.LUT R29, R26, 0x400, RZ, 0xc0, !PT ;  /* 0x000004001a1d7812 */ /* 0x000fe200078ec0ff */
[C---:B------:R-:W-:Y:S01]  /*2ad0*/  FFMA.FTZ R24, R23.reuse, R24, -0.16845393180847167969 ;  /* 0xbe2c7f3017187423 */ /* 0x040fe20000010018 */
[----:B------:R-:W-:Y:S01]  /*2ae0*/  LEA R20, R20, UR11, 0x1 ;  /* 0x0000000b14147c11 */ /* 0x000fe2000f8e08ff */
[----:B------:R-:W-:Y:S01]  /*2af0*/  @!P3 FMUL R36, R36, 16777216 ;  /* 0x4b8000002424b820 */ /* 0x000fe20000400000 */
[----:B------:R-:W0:Y:S01]  /*2b00*/  LDCU.64 UR4, c[0x0][0x3e0] ;  /* 0x00007c00ff0477ac */ /* 0x000e220008000a00 */
[----:B------:R-:W-:Y:S01]  /*2b10*/  FFMA.FTZ R26, R23, R24, 0.1716887056827545166 ;  /* 0x3e2fcf2a171a7423 */ /* 0x000fe20000010018 */
[----:B------:R-:W-:Y:S01]  /*2b20*/  I2FP.F32.S32 R25, R25 ;  /* 0x0000001900197245 */ /* 0x000fe20000201400 */
[----:B------:R-:W-:Y:S01]  /*2b30*/  IMAD.IADD R24, R27, 0x1, R20 ;  /* 0x000000011b187824 */ /* 0x000fe200078e0214 */
[----:B------:R-:W2:Y:S02]  /*2b40*/  @!P1 SYNCS.CCTL.IV [UR11+0x3800] ;  /* 0x00380000ff0099b1 */ /* 0x000ea4000800000b */
[----:B--2---:R-:W-:Y:S01]  /*2b50*/  BAR.SYNC.DEFER_BLOCKING 0x0 ;  /* 0x0000000000007b1d */ /* 0x004fe20000010000 */
[----:B------:R-:W-:Y:S01]  /*2b60*/  IADD3 R20, PT, PT, R30, UR11, R29 ;  /* 0x0000000b1e147c10 */ /* 0x000fe2000fffe01d */
[----:B------:R-:W-:-:S04]  /*2b70*/  FFMA.FTZ R26, R23, R26, -0.17900948226451873779 ;  /* 0xbe374e43171a7423 */ /* 0x000fc8000001001a */
[----:B------:R-:W2:Y:S01]  /*2b80*/  MUFU.RCP R27, R36 ;  /* 0x00000024001b7308 */ /* 0x000ea20000001000 */
[C---:B------:R-:W-:Y:S01]  /*2b90*/  FFMA.FTZ R26, R23.reuse, R26, 0.20512372255325317383 ;  /* 0x3e520bf4171a7423 */ /* 0x040fe2000001001a */
[----:B------:R-:W-:Y:S01]  /*2ba0*/  LDTM.16dp32bit_t0_t15.x16 R4, tmem[UR12] ;  /* 0x0000000c000479ee */ /* 0x000fe20008a00000 */
[----:B------:R-:W3:Y:S02]  /*2bb0*/  LDTM.16dp32bit_t16_t31.x16 R4, tmem[UR12+0x10] ;  /* 0x0000100c000479ee */ /* 0x000ee40008a20000 */
[----:B------:R-:W-:Y:S01]  /*2bc0*/  FFMA.FTZ R26, R23, R26, -0.24046532809734344482 ;  /* 0xbe763c8b171a7423 */ /* 0x000fe2000001001a */
[----:B0-----:R-:W-:-:S03]  /*2bd0*/  UIMAD UR4, UR10, UR4, URZ ;  /* 0x000000040a0472a4 */ /* 0x001fc6000f8e02ff */
[----:B------:R-:W-:Y:S01]  /*2be0*/  FFMA.FTZ R26, R23, R26, 0.28857114911079406738 ;  /* 0x3e93bf99171a7423 */ /* 0x000fe2000001001a */
[----:B------:R-:W-:-:S03]  /*2bf0*/  USHF.L.U32 UR6, UR4, 0x1, URZ ;  /* 0x0000000104067899 */ /* 0x000fc600080006ff */
[----:B------:R-:W-:-:S04]  /*2c00*/  FFMA.FTZ R26, R23, R26, -0.36067417263984680176 ;  /* 0xbeb8aa49171a7423 */ /* 0x000fc8000001001a */
[C---:B------:R-:W-:Y:S01]  /*2c10*/  FFMA.FTZ R26, R23.reuse, R26, 0.48089820146560668945 ;  /* 0x3ef6384a171a7423 */ /* 0x040fe2000001001a */
[----:B------:R-:W0:Y:S01]  /*2c20*/  @!P1 SYNCS.CCTL.IV [UR11+0x3808] ;  /* 0x00380800ff0099b1 */ /* 0x000e22000800000b */
[----:B------:R-:W-:Y:S01]  /*2c30*/  NOP ;  /* 0x0000000000007918 */ /* 0x000fe20000000000 */
[----:B------:R-:W-:Y:S01]  /*2c40*/  ISETP.GE.U32.AND P1, PT, R22, 0x7f800000, PT ;  /* 0x7f8000001600780c */ /* 0x000fe20003f26070 */
[----:B------:R-:W-:-:S04]  /*2c50*/  FFMA.FTZ R26, R23, R26, -0.72134751081466674805 ;  /* 0xbf38aa3b171a7423 */ /* 0x000fc8000001001a */
[----:B------:R-:W-:Y:S01]  /*2c60*/  FMUL R26, R23, R26 ;  /* 0x0000001a171a7220 */ /* 0x000fe20000400000 */
[----:B---3--:R-:W-:Y:S01]  /*2c70*/  @P4 FMUL R8, R8, 0.25 ;  /* 0x3e80000008084820 */ /* 0x008fe20000400000 */
[----:B------:R-:W-:Y:S01]  /*2c80*/  @P4 FMUL R9, R9, 0.25 ;  /* 0x3e80000009094820 */ /* 0x000fe20000400000 */
[----:B------:R-:W-:Y:S01]  /*2c90*/  @P4 FMUL R10, R10, 0.25 ;  /* 0x3e8000000a0a4820 */ /* 0x000fe20000400000 */
[----:B------:R-:W-:Y:S01]  /*2ca0*/  @P4 FMUL R11, R11, 0.25 ;  /* 0x3e8000000b0b4820 */ /* 0x000fe20000400000 */
[----:B------:R-:W-:Y:S01]  /*2cb0*/  @P4 FMUL R15, R15, 0.25 ;  /* 0x3e8000000f0f4820 */ /* 0x000fe20000400000 */
[----:B------:R-:W-:Y:S01]  /*2cc0*/  @!P3 FMUL R8, R8, 16777216 ;  /* 0x4b8000000808b820 */ /* 0x000fe20000400000 */
[----:B------:R-:W-:Y:S01]  /*2cd0*/  @P4 FMUL R16, R16, 0.25 ;  /* 0x3e80000010104820 */ /* 0x000fe20000400000 */
[----:B------:R-:W-:Y:S01]  /*2ce0*/  @!P3 FMUL R9, R9, 16777216 ;  /* 0x4b8000000909b820 */ /* 0x000fe20000400000 */
[----:B------:R-:W-:Y:S01]  /*2cf0*/  @P4 FMUL R17, R17, 0.25 ;  /* 0x3e80000011114820 */ /* 0x000fe20000400000 */
[----:B------:R-:W-:Y:S01]  /*2d00*/  @!P3 FMUL R10, R10, 16777216 ;  /* 0x4b8000000a0ab820 */ /* 0x000fe20000400000 */
[----:B------:R-:W-:Y:S01]  /*2d10*/  @P4 FMUL R4, R4, 0.25 ;  /* 0x3e80000004044820 */ /* 0x000fe20000400000 */
[----:B------:R-:W-:Y:S01]  /*2d20*/  @P4 FMUL R5, R5, 0.25 ;  /* 0x3e80000005054820 */ /* 0x000fe20000400000 */
[----:B------:R-:W-:Y:S01]  /*2d30*/  @P4 FMUL R6, R6, 0.25 ;  /* 0x3e80000006064820 */ /* 0x000fe20000400000 */
[----:B------:R-:W-:Y:S01]  /*2d40*/  @P4 FMUL R7, R7, 0.25 ;  /* 0x3e80000007074820 */ /* 0x000fe20000400000 */
[----:B------:R-:W-:Y:S01]  /*2d50*/  @P4 FMUL R18, R18, 0.25 ;  /* 0x3e80000012124820 */ /* 0x000fe20000400000 */
[----:B------:R-:W-:Y:S01]  /*2d60*/  @!P3 FMUL R11, R11, 16777216 ;  /* 0x4b8000000b0bb820 */ /* 0x000fe20000400000 */
[----:B------:R-:W-:Y:S01]  /*2d70*/  @P4 FMUL R12, R12, 0.25 ;  /* 0x3e8000000c0c4820 */ /* 0x000fe20000400000 */
[----:B------:R-:W-:Y:S01]  /*2d80*/  @P4 FMUL R13, R13, 0.25 ;  /* 0x3e8000000d0d4820 */ /* 0x000fe20000400000 */
[----:B------:R-:W-:Y:S01]  /*2d90*/  @P4 FMUL R14, R14, 0.25 ;  /* 0x3e8000000e0e4820 */ /* 0x000fe20000400000 */
[----:B------:R-:W-:Y:S01]  /*2da0*/  @P4 FMUL R19, R19, 0.25 ;  /* 0x3e80000013134820 */ /* 0x000fe20000400000 */
[----:B------:R-:W-:Y:S01]  /*2db0*/  @!P3 FMUL R15, R15, 16777216 ;  /* 0x4b8000000f0fb820 */ /* 0x000fe20000400000 */
[C---:B--2---:R-:W-:Y:S01]  /*2dc0*/  FMUL R29, R27.reuse, R8 ;  /* 0x000000081b1d7220 */ /* 0x044fe20000400000 */
[----:B------:R-:W-:Y:S01]  /*2dd0*/  @!P3 FMUL R16, R16, 16777216 ;  /* 0x4b8000001010b820 */ /* 0x000fe20000400000 */
[----:B------:R-:W-:Y:S01]  /*2de0*/  FMUL R8, R27, R9 ;  /* 0x000000091b087220 */ /* 0x000fe20000400000 */
[----:B------:R-:W-:Y:S01]  /*2df0*/  @!P3 FMUL R17, R17, 16777216 ;  /* 0x4b8000001111b820 */ /* 0x000fe20000400000 */
[----:B------:R-:W-:Y:S01]  /*2e00*/  FMUL R9, R27, R10 ;  /* 0x0000000a1b097220 */ /* 0x000fe20000400000 */
[----:B------:R-:W-:Y:S01]  /*2e10*/  @!P3 FMUL R4, R4, 16777216 ;  /* 0x4b8000000404b820 */ /* 0x000fe20000400000 */
[----:B------:R-:W-:Y:S01]  /*2e20*/  @!P3 FMUL R5, R5, 16777216 ;  /* 0x4b8000000505b820 */ /* 0x000fe20000400000 */
[----:B------:R-:W-:Y:S01]  /*2e30*/  @!P3 FMUL R6, R6, 16777216 ;  /* 0x4b8000000606b820 */ /* 0x000fe20000400000 */
[----:B------:R-:W-:Y:S01]  /*2e40*/  @!P3 FMUL R7, R7, 16777216 ;  /* 0x4b8000000707b820 */ /* 0x000fe20000400000 */
[----:B------:R-:W-:Y:S01]  /*2e50*/  @!P3 FMUL R18, R18, 16777216 ;  /* 0x4b8000001212b820 */ /* 0x000fe20000400000 */
[----:B------:R-:W-:Y:S01]  /*2e60*/  FMUL R10, R27, R11 ;  /* 0x0000000b1b0a7220 */ /* 0x000fe20000400000 */
[----:B------:R-:W-:Y:S01]  /*2e70*/  @!P3 FMUL R12, R12, 16777216 ;  /* 0x4b8000000c0cb820 */ /* 0x000fe20000400000 */
[----:B------:R-:W-:Y:S01]  /*2e80*/  @!P3 FMUL R13, R13, 16777216 ;  /* 0x4b8000000d0db820 */ /* 0x000fe20000400000 */
[----:B------:R-:W-:Y:S01]  /*2e90*/  @!P3 FMUL R14, R14, 16777216 ;  /* 0x4b8000000e0eb820 */ /* 0x000fe20000400000 */
[----:B------:R-:W-:Y:S01]  /*2ea0*/  @!P3 FMUL R19, R19, 16777216 ;  /* 0x4b8000001313b820 */ /* 0x000fe20000400000 */
        /* <DEDUP_REMOVED lines=11> */
[----:B------:R-:W-:Y:S01]  /*2f60*/  FMUL R18, R27, R19 ;  /* 0x000000131b127220 */ /* 0x000fe20000400000 */
[----:B------:R-:W-:Y:S01]  /*2f70*/  F2FP.BF16.F32.PACK_AB R4, R29, R4 ;  /* 0x000000041d04723e */ /* 0x000fe200000010ff */
[----:B------:R-:W-:Y:S01]  /*2f80*/  FMUL R26, R23, R26 ;  /* 0x0000001a171a7220 */ /* 0x000fe20000400000 */
[----:B------:R-:W-:-:S02]  /*2f90*/  F2FP.BF16.F32.PACK_AB R5, R8, R5 ;  /* 0x000000050805723e */ /* 0x000fc400000010ff */
[----:B------:R-:W-:Y:S01]  /*2fa0*/  F2FP.BF16.F32.PACK_AB R6, R9, R6 ;  /* 0x000000060906723e */ /* 0x000fe200000010ff */
[----:B------:R-:W-:Y:S01]  /*2fb0*/  FFMA.FTZ R23, R23, 1.4426950216293334961, R26 ;  /* 0x3fb8aa3b17177823 */ /* 0x000fe2000001001a */
[----:B------:R-:W-:Y:S02]  /*2fc0*/  F2FP.BF16.F32.PACK_AB R7, R10, R7 ;  /* 0x000000070a07723e */ /* 0x000fe400000010ff */
[----:B------:R-:W-:Y:S02]  /*2fd0*/  F2FP.BF16.F32.PACK_AB R8, R15, R12 ;  /* 0x0000000c0f08723e */ /* 0x000fe400000010ff */
[----:B------:R-:W-:Y:S01]  /*2fe0*/  F2FP.BF16.F32.PACK_AB R9, R16, R13 ;  /* 0x0000000d1009723e */ /* 0x000fe200000010ff */
[----:B0-----:R-:W-:Y:S01]  /*2ff0*/  STSM.16.M88.4 [R24], R4 ;  /* 0x0000000418007844 */ /* 0x001fe20000000200 */
[----:B------:R-:W-:Y:S01]  /*3000*/  F2FP.BF16.F32.PACK_AB R10, R17, R14 ;  /* 0x0000000e110a723e */ /* 0x000fe200000010ff */
[----:B------:R-:W0:Y:S01]  /*3010*/  LDC R13, c[0x0][0x3e8] ;  /* 0x0000fa00ff0d7b82 */ /* 0x000e220000000800 */
[----:B------:R-:W-:-:S02]  /*3020*/  F2FP.BF16.F32.PACK_AB R11, R18, R11 ;  /* 0x0000000b120b723e */ /* 0x000fc400000010ff */
[----:B------:R-:W-:Y:S02]  /*3030*/  FSEL R12, RZ, -23, P0 ;  /* 0xc1b80000ff0c7808 */ /* 0x000fe40000000000 */
[----:B------:R-:W-:Y:S01]  /*3040*/  FSETP.NEU.AND P0, PT, R22, RZ, PT ;  /* 0x000000ff1600720b */ /* 0x000fe20003f0d000 */
[----:B------:R2:W-:Y:S02]  /*3050*/  STSM.16.M88.4 [R24+0x400], R8 ;  /* 0x0004000818007844 */ /* 0x0005e40000000200 */
[----:B------:R-:W3:Y:S01]  /*3060*/  LDC.64 R14, c[0x0][0x398] ;  /* 0x0000e600ff0e7b82 */ /* 0x000ee20000000a00 */
[----:B------:R-:W-:-:S07]  /*3070*/  FFMA.FTZ R12, R25, 1.1920928955078125e-07, R12 ;  /* 0x34000000190c7823 */ /* 0x000fce000001000c */
[----:B------:R-:W-:Y:S01]  /*3080*/  BAR.SYNC.DEFER_BLOCKING 0x0 ;  /* 0x0000000000007b1d */ /* 0x000fe20000010000 */
[----:B------:R-:W-:Y:S01]  /*3090*/  FADD R23, R12, R23 ;  /* 0x000000170c177221 */ /* 0x000fe20000000000 */
[----:B--2---:R-:W-:Y:S01]  /*30a0*/  @P1 MOV R9, 0x7f800000 ;  /* 0x7f80000000091802 */ /* 0x004fe20000000f00 */
[----:B------:R-:W-:Y:S01]  /*30b0*/  IMAD R8, R3, UR5, RZ ;  /* 0x0000000503087c24 */ /* 0x000fe2000f8e02ff */
[----:B------:R-:W-:Y:S01]  /*30c0*/  UIMAD.WIDE UR4, UR4, 0x2, URZ ;  /* 0x00000002040478a5 */ /* 0x000fe2000f8e02ff */
[----:B0-----:R-:W-:Y:S01]  /*30d0*/  IMAD R11, R2, R13, RZ ;  /* 0x0000000d020b7224 */ /* 0x001fe200078e02ff */
[--C-:B------:R-:W-:Y:S01]  /*30e0*/  SHF.R.U32.HI R2, RZ, 0x2, R0.reuse ;  /* 0x00000002ff027819 */ /* 0x100fe20000011600 */
[----:B------:R-:W-:Y:S01]  /*30f0*/  @P1 FFMA.FTZ R23, R22, R9, +INF ;  /* 0x7f80000016171423 */ /* 0x000fe20000010009 */
[----:B------:R-:W-:Y:S02]  /*3100*/  IMAD.SHL.U32 R9, R8, 0x2, RZ ;  /* 0x0000000208097824 */ /* 0x000fe400078e00ff */
[----:B------:R-:W-:Y:S01]  /*3110*/  LOP3.LUT R25, R2, 0x38, RZ, 0xc0, !PT ;  /* 0x0000003802197812 */ /* 0x000fe200078ec0ff */
[----:B------:R-:W-:Y:S01]  /*3120*/  IMAD R17, R13, 0x4, R11 ;  /* 0x000000040d117824 */ /* 0x000fe200078e020b */
[----:B------:R-:W-:Y:S01]  /*3130*/  FSEL R23, R23, -INF , P0 ;  /* 0xff80000017177808 */ /* 0x000fe20000000000 */
[----:B------:R-:W-:Y:S01]  /*3140*/  IMAD.HI R24, R8, 0x2, RZ ;  /* 0x0000000208187827 */ /* 0x000fe200078e02ff */
[----:B------:R-:W0:Y:S01]  /*3150*/  LDSM.16.M88.4 R4, [R20] ;  /* 0x000000001404783b */ /* 0x000e220000000200 */
[----:B------:R-:W-:Y:S01]  /*3160*/  LOP3.LUT R2, R25, 0x1f, R0, 0xf8, !PT ;  /* 0x0000001f19027812 */ /* 0x000fe200078ef800 */
[----:B------:R-:W2:Y:S01]  /*3170*/  LDCU UR4, c[0x0][0x3ec] ;  /* 0x00007d80ff0477ac */ /* 0x000ea20008000800 */
[----:B------:R-:W-:Y:S01]  /*3180*/  IMAD R19, R13, 0x4, R17 ;  /* 0x000000040d137824 */ /* 0x000fe200078e0211 */
[----:B---3--:R-:W-:Y:S01]  /*3190*/  IADD3 R12, P1, P3, R9, UR6, R14 ;  /* 0x00000006090c7c10 */ /* 0x008fe2000fb3e00e */
[----:B------:R-:W-:Y:S01]  /*31a0*/  FFMA R32, R23, 0.69314718246459960938, R28 ;  /* 0x3f31721817207823 */ /* 0x000fe2000000001c */
[C---:B------:R-:W-:Y:S01]  /*31b0*/  IMAD.SHL.U32 R8, R2.reuse, 0x8, RZ ;  /* 0x0000000802087824 */ /* 0x040fe200078e00ff */
[----:B------:R-:W-:Y:S01]  /*31c0*/  SHF.L.U32 R2, R2, 0x4, RZ ;  /* 0x0000000402027819 */ /* 0x000fe200000006ff */
[----:B------:R-:W-:Y:S01]  /*31d0*/  IMAD R25, R13, 0x4, R19 ;  /* 0x000000040d197824 */ /* 0x000fe200078e0213 */
[----:B------:R-:W-:-:S02]  /*31e0*/  IADD3.X R24, PT, PT, R24, UR5, R15, P1, P3 ;  /* 0x0000000518187c10 */ /* 0x000fc40008fe640f */
[----:B------:R-:W-:Y:S02]  /*31f0*/  LOP3.LUT R10, R8, 0xc0, RZ, 0xc0, !PT ;  /* 0x000000c0080a7812 */ /* 0x000fe400078ec0ff */
[----:B------:R-:W-:Y:S02]  /*3200*/  LEA R29, R13, R25, 0x2 ;  /* 0x000000190d1d7211 */ /* 0x000fe400078e10ff */
[----:B------:R-:W-:Y:S02]  /*3210*/  LEA R8, P1, R11, R12, 0x1 ;  /* 0x0000000c0b087211 */ /* 0x000fe400078208ff */
[----:B------:R-:W-:Y:S01]  /*3220*/  IADD3 R21, PT, PT, R10, UR11, R21 ;  /* 0x0000000b0a157c10 */ /* 0x000fe2000fffe015 */
[----:B------:R-:W-:Y:S01]  /*3230*/  IMAD R31, R13, 0x4, R29 ;  /* 0x000000040d1f7824 */ /* 0x000fe200078e021d */
[----:B------:R-:W-:Y:S01]  /*3240*/  LEA.HI.X.SX32 R9, R11, R24, 0x1, P1 ;  /* 0x000000180b097211 */ /* 0x000fe200008f0eff */
[----:B--2---:R-:W-:Y:S01]  /*3250*/  UIMAD UR4, UR10, UR4, URZ ;  /* 0x000000040a0472a4 */ /* 0x004fe2000f8e02ff */
[-C--:B------:R-:W-:Y:S01]  /*3260*/  LEA R26, P0, R17, R12.reuse, 0x1 ;  /* 0x0000000c111a7211 */ /* 0x080fe200078008ff */
[----:B------:R-:W-:Y:S01]  /*3270*/  IMAD R33, R13, 0x4, R31 ;  /* 0x000000040d217824 */ /* 0x000fe200078e021f */
[----:B------:R-:W-:Y:S01]  /*3280*/  LEA R18, P1, R29, R12, 0x1 ;  /* 0x0000000c1d127211 */ /* 0x000fe200078208ff */
[----:B------:R-:W-:Y:S01]  /*3290*/  USHF.L.U32 UR6, UR4, 0x2, URZ ;  /* 0x0000000204067899 */ /* 0x000fe200080006ff */
[----:B------:R-:W-:Y:S01]  /*32a0*/  LEA.HI.X.SX32 R27, R17, R24, 0x1, P0 ;  /* 0x00000018111b7211 */ /* 0x000fe200000f0eff */
[----:B------:R-:W-:Y:S01]  /*32b0*/  IMAD R35, R13, 0x4, R33 ;  /* 0x000000040d237824 */ /* 0x000fe200078e0221 */
[-C--:B------:R-:W-:Y:S01]  /*32c0*/  LEA R14, P0, R19, R12.reuse, 0x1 ;  /* 0x0000000c130e7211 */ /* 0x080fe200078008ff */
[----:B------:R-:W-:Y:S01]  /*32d0*/  UIMAD.WIDE UR4, UR4, 0x4, URZ ;  /* 0x00000004040478a5 */ /* 0x000fe2000f8e02ff */
[----:B------:R-:W-:Y:S01]  /*32e0*/  LEA R22, P3, R31, R12, 0x1 ;  /* 0x0000000c1f167211 */ /* 0x000fe200078608ff */
[----:B------:R-:W-:Y:S01]  /*32f0*/  IMAD R37, R13, 0x4, R35 ;  /* 0x000000040d257824 */ /* 0x000fe200078e0223 */
[----:B------:R-:W-:-:S02]  /*3300*/  LOP3.LUT R0, R0, 0xff, RZ, 0xc0, !PT ;  /* 0x000000ff00007812 */ /* 0x000fc400078ec0ff */
[----:B------:R-:W-:Y:S01]  /*3310*/  LEA.HI.X.SX32 R23, R31, R24, 0x1, P3 ;  /* 0x000000181f177211 */ /* 0x000fe200018f0eff */
[----:B------:R-:W-:Y:S01]  /*3320*/  IMAD R39, R13, 0x4, R37 ;  /* 0x000000040d277824 */ /* 0x000fe200078e0225 */
[----:B------:R-:W-:-:S04]  /*3330*/  LEA R30, P3, R37, R12, 0x1 ;  /* 0x0000000c251e7211 */ /* 0x000fc800078608ff */
[----:B------:R-:W-:Y:S01]  /*3340*/  LEA.HI.X.SX32 R31, R37, R24, 0x1, P3 ;  /* 0x00000018251f7211 */ /* 0x000fe200018f0eff */
[----:B0-----:R0:W-:Y:S01]  /*3350*/  STG.E.U16 desc[UR30][R8.64], R4 ;  /* 0x0000000408007986 */ /* 0x0011e2000c10151e */
[----:B------:R-:W-:-:S03]  /*3360*/  PRMT R15, R4, 0x7632, R15 ;  /* 0x00007632040f7816 */ /* 0x000fc6000000000f */
[----:B------:R-:W2:Y:S04]  /*3370*/  LDSM.16.M88.4 R8, [R20+0x800] ;  /* 0x000800001408783b */ /* 0x000ea80000000200 */
[----:B------:R3:W-:Y:S01]  /*3380*/  STG.E.U16 desc[UR30][R26.64], R15 ;  /* 0x0000000f1a007986 */ /* 0x0007e2000c10151e */
[----:B0-----:R-:W-:Y:S02]  /*3390*/  PRMT R4, R5, 0x7632, R4 ;  /* 0x0000763205047816 */ /* 0x001fe40000000004 */
[----:B---3--:R-:W-:Y:S02]  /*33a0*/  LEA.HI.X.SX32 R15, R19, R24, 0x1, P0 ;  /* 0x00000018130f7211 */ /* 0x008fe400000f0eff */
[----:B------:R-:W-:Y:S02]  /*33b0*/  LEA R16, P0, R25, R12, 0x1 ;  /* 0x0000000c19107211 */ /* 0x000fe400078008ff */
[-C--:B------:R-:W-:Y:S01]  /*33c0*/  LEA.HI.X.SX32 R19, R29, R24.reuse, 0x1, P1 ;  /* 0x000000181d137211 */ /* 0x080fe200008f0eff */
[----:B------:R0:W-:Y:S01]  /*33d0*/  STG.E.U16 desc[UR30][R14.64], R5 ;  /* 0x000000050e007986 */ /* 0x0001e2000c10151e */
[----:B------:R-:W-:-:S02]  /*33e0*/  LEA.HI.X.SX32 R17, R25, R24, 0x1, P0 ;  /* 0x0000001819117211 */ /* 0x000fc400000f0eff */
[----:B------:R-:W-:Y:S02]  /*33f0*/  LEA R25, R13, R39, 0x2 ;  /* 0x000000270d197211 */ /* 0x000fe400078e10ff */
[-C--:B------:R-:W-:Y:S01]  /*3400*/  LEA R26, P0, R33, R12.reuse, 0x1 ;  /* 0x0000000c211a7211 */ /* 0x080fe200078008ff */
[----:B------:R3:W-:Y:S01]  /*3410*/  STG.E.U16 desc[UR30][R16.64], R4 ;  /* 0x0000000410007986 */ /* 0x0007e2000c10151e */
[----:B------:R-:W-:Y:S01]  /*3420*/  LEA R28, P1, R35, R12, 0x1 ;  /* 0x0000000c231c7211 */ /* 0x000fe200078208ff */
[----:B------:R-:W-:Y:S01]  /*3430*/  IMAD R41, R13, 0x4, R25 ;  /* 0x000000040d297824 */ /* 0x000fe200078e0219 */
[-C--:B------:R-:W-:Y:S01]  /*3440*/  LEA.HI.X.SX32 R27, R33, R24.reuse, 0x1, P0 ;  /* 0x00000018211b7211 */ /* 0x080fe200000f0eff */
[----:B------:R2:W-:Y:S01]  /*3450*/  STG.E.U16 desc[UR30][R18.64], R6 ;  /* 0x0000000612007986 */ /* 0x0005e2000c10151e */
[----:B------:R-:W-:Y:S01]  /*3460*/  LEA.HI.X.SX32 R29, R35, R24, 0x1, P1 ;  /* 0x00000018231d7211 */ /* 0x000fe200008f0eff */
[----:B------:R-:W-:Y:S01]  /*3470*/  IMAD R43, R13, 0x4, R41 ;  /* 0x000000040d2b7824 */ /* 0x000fe200078e0229 */
[----:B------:R-:W-:-:S02]  /*3480*/  LEA R34, P0, R39, R12, 0x1 ;  /* 0x0000000c27227211 */ /* 0x000fc400078008ff */
[-C--:B------:R-:W-:Y:S01]  /*3490*/  LEA R36, P1, R25, R12.reuse, 0x1 ;  /* 0x0000000c19247211 */ /* 0x080fe200078208ff */
[----:B------:R-:W-:Y:S01]  /*34a0*/  IMAD R33, R13, 0x4, R43 ;  /* 0x000000040d217824 */ /* 0x000fe200078e022b */
[----:B------:R-:W-:Y:S02]  /*34b0*/  LEA R38, P3, R41, R12, 0x1 ;  /* 0x0000000c29267211 */ /* 0x000fe400078608ff */
[----:B0-----:R-:W-:Y:S01]  /*34c0*/  PRMT R15, R6, 0x7632, R15 ;  /* 0x00007632060f7816 */ /* 0x001fe2000000000f */
[----:B------:R-:W-:Y:S01]  /*34d0*/  IMAD R47, R13, 0x4, R33 ;  /* 0x000000040d2f7824 */ /* 0x000fe200078e0221 */
[-C--:B------:R-:W-:Y:S02]  /*34e0*/  LEA.HI.X.SX32 R35, R39, R24.reuse, 0x1, P0 ;  /* 0x0000001827237211 */ /* 0x080fe400000f0eff */
[----:B---3--:R-:W-:Y:S01]  /*34f0*/  PRMT R17, R7, 0x7632, R17 ;  /* 0x0000763207117816 */ /* 0x008fe20000000011 */
[----:B------:R-:W-:Y:S01]  /*3500*/  IMAD R13, R13, 0x4, R47 ;  /* 0x000000040d0d7824 */ /* 0x000fe200078e022f */
[----:B------:R-:W-:Y:S01]  /*3510*/  LEA.HI.X.SX32 R37, R25, R24, 0x1, P1 ;  /* 0x0000001819257211 */ /* 0x000fe200008f0eff */
[----:B------:R-:W-:Y:S01]  /*3520*/  STG.E.U16 desc[UR30][R22.64], R15 ;  /* 0x0000000f16007986 */ /* 0x000fe2000c10151e */
[----:B------:R-:W-:-:S02]  /*3530*/  LEA R44, P0, R43, R12, 0x1 ;  /* 0x0000000c2b2c7211 */ /* 0x000fc400078008ff */
[----:B------:R-:W-:Y:S01]  /*3540*/  LEA.HI.X.SX32 R39, R41, R24, 0x1, P3 ;  /* 0x0000001829277211 */ /* 0x000fe200018f0eff */
[----:B------:R-:W-:Y:S01]  /*3550*/  STG.E.U16 desc[UR30][R26.64], R7 ;  /* 0x000000071a007986 */ /* 0x000fe2000c10151e */
[-C--:B------:R-:W-:Y:S02]  /*3560*/  LEA R42, P1, R33, R12.reuse, 0x1 ;  /* 0x0000000c212a7211 */ /* 0x080fe400078208ff */
[----:B--2---:R-:W-:Y:S01]  /*3570*/  PRMT R19, R8, 0x7632, R19 ;  /* 0x0000763208137816 */ /* 0x004fe20000000013 */
[----:B------:R-:W-:Y:S01]  /*3580*/  STG.E.U16 desc[UR30][R28.64], R17 ;  /* 0x000000111c007986 */ /* 0x000fe2000c10151e */
[-C--:B------:R-:W-:Y:S02]  /*3590*/  LEA R40, P3, R47, R12.reuse, 0x1 ;  /* 0x0000000c2f287211 */ /* 0x080fe400078608ff */
[----:B------:R-:W-:Y:S01]  /*35a0*/  LEA R12, P4, R13, R12, 0x1 ;  /* 0x0000000c0d0c7211 */ /* 0x000fe200078808ff */
[----:B------:R-:W-:Y:S01]  /*35b0*/  STG.E.U16 desc[UR30][R30.64], R8 ;  /* 0x000000081e007986 */ /* 0x000fe2000c10151e */
[----:B------:R-:W-:-:S02]  /*35c0*/  PRMT R5, R9, 0x7632, R5 ;  /* 0x0000763209057816 */ /* 0x000fc40000000005 */
[-C--:B------:R-:W-:Y:S01]  /*35d0*/  LEA.HI.X.SX32 R45, R43, R24.reuse, 0x1, P0 ;  /* 0x000000182b2d7211 */ /* 0x080fe200000f0eff */
[----:B------:R-:W-:Y:S01]  /*35e0*/  STG.E.U16 desc[UR30][R34.64], R19 ;  /* 0x0000001322007986 */ /* 0x000fe2000c10151e */
[-C--:B------:R-:W-:Y:S02]  /*35f0*/  LEA.HI.X.SX32 R43, R33, R24.reuse, 0x1, P1 ;  /* 0x00000018212b7211 */ /* 0x080fe400008f0eff */
[----:B------:R-:W-:Y:S01]  /*3600*/  PRMT R14, R10, 0x7632, R14 ;  /* 0x000076320a0e7816 */ /* 0x000fe2000000000e */
[----:B------:R0:W-:Y:S01]  /*3610*/  STG.E.U16 desc[UR30][R36.64], R9 ;  /* 0x0000000924007986 */ /* 0x0001e2000c10151e */
[-C--:B------:R-:W-:Y:S02]  /*3620*/  LEA.HI.X.SX32 R41, R47, R24.reuse, 0x1, P3 ;  /* 0x000000182f297211 */ /* 0x080fe400018f0eff */
[----:B------:R-:W-:Y:S01]  /*3630*/  LEA.HI.X.SX32 R13, R13, R24, 0x1, P4 ;  /* 0x000000180d0d7211 */ /* 0x000fe200020f0eff */
[----:B------:R2:W-:Y:S01]  /*3640*/  STG.E.U16 desc[UR30][R38.64], R5 ;  /* 0x0000000526007986 */ /* 0x0005e2000c10151e */
[----:B------:R-:W-:-:S02]  /*3650*/  PRMT R6, R11, 0x7632, R6 ;  /* 0x000076320b067816 */ /* 0x000fc40000000006 */
[----:B------:R-:W-:Y:S01]  /*3660*/  LOP3.LUT R4, R2, 0xf0, RZ, 0xc0, !PT ;  /* 0x000000f002047812 */ /* 0x000fe200078ec0ff */
[----:B------:R-:W-:Y:S01]  /*3670*/  STG.E.U16 desc[UR30][R44.64], R10 ;  /* 0x0000000a2c007986 */ /* 0x000fe2000c10151e */
[----:B------:R-:W-:Y:S01]  /*3680*/  ISETP.GE.U32.AND P0, PT, R0, 0x40, PT ;  /* 0x000000400000780c */ /* 0x000fe20003f06070 */
[C---:B------:R-:W-:Y:S02]  /*3690*/  IMAD.HI R0, R3.reuse, 0x4, RZ ;  /* 0x0000000403007827 */ /* 0x040fe400078e02ff */
[----:B------:R-:W-:Y:S01]  /*36a0*/  STG.E.U16 desc[UR30][R42.64], R14 ;  /* 0x0000000e2a007986 */ /* 0x000fe2000c10151e */
[----:B0-----:R-:W0:Y:S03]  /*36b0*/  LDC.64 R8, c[0x0][0x3a0] ;  /* 0x0000e800ff087b82 */ /* 0x001e260000000a00 */
[----:B------:R-:W-:Y:S01]  /*36c0*/  STG.E.U16 desc[UR30][R40.64], R11 ;  /* 0x0000000b28007986 */ /* 0x000fe2000c10151e */
[----:B--2---:R-:W-:-:S03]  /*36d0*/  IMAD.SHL.U32 R5, R3, 0x4, RZ ;  /* 0x0000000403057824 */ /* 0x004fc600078e00ff */
[----:B------:R-:W-:Y:S01]  /*36e0*/  STG.E.U16 desc[UR30][R12.64], R6 ;  /* 0x000000060c007986 */ /* 0x000fe2000c10151e */
[----:B------:R-:W-:Y:S01]  /*36f0*/  BAR.SYNC.DEFER_BLOCKING 0x0 ;  /* 0x0000000000007b1d */ /* 0x000fe20000010000 */
[----:B0-----:R-:W-:-:S04]  /*3700*/  IADD3 R2, P1, P3, R5, UR6, R8 ;  /* 0x0000000605027c10 */ /* 0x001fc8000fb3e008 */
[----:B------:R-:W-:Y:S01]  /*3710*/  IADD3.X R3, PT, PT, R0, UR5, R9, P1, P3 ;  /* 0x0000000500037c10 */ /* 0x000fe20008fe6409 */
[----:B------:R-:W-:Y:S02]  /*3720*/  STSM.16.M88 [R21], R32 ;  /* 0x0000002015007844 */ /* 0x000fe40000000000 */
[----:B------:R-:W-:Y:S06]  /*3730*/  BAR.SYNC.DEFER_BLOCKING 0x0 ;  /* 0x0000000000007b1d */ /* 0x000fec0000010000 */
[----:B------:R-:W0:Y:S04]  /*3740*/  LDSM.16.M88 R7, [R4+UR11] ;  /* 0x0000000b0407783b */ /* 0x000e280008000000 */
[----:B0-----:R0:W-:Y:S01]  /*3750*/  @!P0 STG.E desc[UR30][R2.64], R7 ;  /* 0x0000000702008986 */ /* 0x0011e2000c10191e */
[----:B------:R-:W-:Y:S06]  /*3760*/  BAR.SYNC.DEFER_BLOCKING 0x0 ;  /* 0x0000000000007b1d */ /* 0x000fec0000010000 */
[----:B------:R-:W-:Y:S05]  /*3770*/  @P2 BRA `(.L_x_20) ;  /* 0x0000000000a02947 */ /* 0x000fea0003800000 */
[----:B------:R-:W2:Y:S01]  /*3780*/  S2UR UR5, SR_CgaCtaId ;  /* 0x00000000000579c3 */ /* 0x000ea20000008800 */
[----:B------:R-:W-:Y:S01]  /*3790*/  NOP ;  /* 0x0000000000007918 */ /* 0x000fe20000000000 */
[----:B------:R-:W-:Y:S01]  /*37a0*/  UMOV UR4, 0x50 ;  /* 0x0000005000047882 */ /* 0x000fe20000000000 */
[----:B------:R-:W-:Y:S02]  /*37b0*/  IMAD.U32 R0, RZ, RZ, UR35 ;  /* 0x00000023ff007e24 */ /* 0x000fe4000f8e00ff */
[----:B0-----:R-:W-:Y:S02]  /*37c0*/  IMAD.MOV.U32 R3, RZ, RZ, 0xf ;  /* 0x0000000fff037424 */ /* 0x001fe400078e00ff */
[----:B------:R-:W-:Y:S01]  /*37d0*/  IMAD.MOV.U32 R7, RZ, RZ, 0x1 ;  /* 0x00000001ff077424 */ /* 0x000fe200078e00ff */
[----:B------:R-:W-:-:S04]  /*37e0*/  LOP3.LUT R0, R0, 0xffff, RZ, 0xc0, !PT ;  /* 0x0000ffff00007812 */ /* 0x000fc800078ec0ff */
[----:B------:R-:W-:-:S05]  /*37f0*/  SHF.R.U32.HI R0, RZ, 0x5, R0 ;  /* 0x00000005ff007819 */ /* 0x000fca0000011600 */
[----:B------:R-:W-:Y:S01]  /*3800*/  VIADD R2, R0, 0x10 ;  /* 0x0000001000027836 */ /* 0x000fe20000000000 */
[----:B------:R-:W-:Y:S01]  /*3810*/  SHF.L.U32 R0, R3, R0, RZ ;  /* 0x0000000003007219 */ /* 0x000fe200000006ff */
[----:B--2---:R-:W-:-:S03]  /*3820*/  ULEA UR6, UR5, UR4, 0x18 ;  /* 0x0000000405067291 */ /* 0x004fc6000f8ec0ff */
[----:B------:R-:W-:-:S04]  /*3830*/  SHF.L.U32 R3, R7, R2, RZ ;  /* 0x0000000207037219 */ /* 0x000fc800000006ff */
[----:B------:R-:W-:Y:S02]  /*3840*/  LOP3.LUT R0, R3, R0, RZ, 0xfc, !PT ;  /* 0x0000000003007212 */ /* 0x000fe400078efcff */
[----:B------:R-:W0:Y:S02]  /*3850*/  LDS R5, [UR6] ;  /* 0x00000006ff057984 */ /* 0x000e240008000800 */
[C---:B------:R-:W-:Y:S02]  /*3860*/  LOP3.LUT R2, R0.reuse, 0xffff, RZ, 0xc0, !PT ;  /* 0x0000ffff00027812 */ /* 0x040fe400078ec0ff */
[----:B0-----:R-:W-:-:S04]  /*3870*/  LOP3.LUT R3, R0, 0xffff, R5, 0x80, !PT ;  /* 0x0000ffff00037812 */ /* 0x001fc800078e8005 */
[----:B------:R-:W-:-:S13]  /*3880*/  ISETP.NE.AND P0, PT, R3, R2, PT ;  /* 0x000000020300720c */ /* 0x000fda0003f05270 */
[----:B------:R-:W-:Y:S05]  /*3890*/  @P0 BRA `(.L_x_21) ;  /* 0x0000000000500947 */ /* 0x000fea0003800000 */
[----:B------:R-:W-:Y:S02]  /*38a0*/  SHF.R.U32.HI R5, RZ, 0x10, R5 ;  /* 0x00000010ff057819 */ /* 0x000fe40000011605 */
[----:B------:R-:W-:-:S04]  /*38b0*/  SHF.R.U32.HI R2, RZ, 0x10, R0 ;  /* 0x00000010ff027819 */ /* 0x000fc80000011600 */
[----:B------:R-:W-:-:S04]  /*38c0*/  LOP3.LUT R5, R5, R2, RZ, 0xc0, !PT ;  /* 0x0000000205057212 */ /* 0x000fc800078ec0ff */
[----:B------:R-:W-:-:S13]  /*38d0*/  ISETP.NE.AND P0, PT, R5, R2, PT ;  /* 0x000000020500720c */ /* 0x000fda0003f05270 */
[----:B------:R-:W-:Y:S05]  /*38e0*/  @P0 BRA `(.L_x_22) ;  /* 0x0000000000300947 */ /* 0x000fea0003800000 */
[----:B------:R-:W-:Y:S01]  /*38f0*/  R2UR UR4, R0 ;  /* 0x00000000000472ca */ /* 0x000fe200000e0000 */
[----:B------:R-:W-:Y:S01]  /*3900*/  VOTEU.ANY UR5, UPT, PT ;  /* 0x0000000000057886 */ /* 0x000fe200038e0100 */
[----:B------:R-:W0:Y:S01]  /*3910*/  S2R R0, SR_LANEID ;  /* 0x0000000000007919 */ /* 0x000e220000000000 */
[----:B------:R-:W-:-:S10]  /*3920*/  UFLO.U32 UR5, UR5 ;  /* 0x00000005000572bd */ /* 0x000fd400080e0000 */
[----:B------:R-:W-:-:S06]  /*3930*/  ULOP3.LUT UR4, URZ, UR4, URZ, 0x33, !UPT ;  /* 0x00000004ff047292 */ /* 0x000fcc000f8e33ff */
[----:B------:R-:W-:-:S04]  /*3940*/  MOV R2, UR4 ;  /* 0x0000000400027c02 */ /* 0x000fc80008000f00 */
[----:B------:R-:W2:Y:S02]  /*3950*/  REDUX UR7, R2 ;  /* 0x00000000020773c4 */ /* 0x000ea40000000000 */
[----:B------:R3:W-:Y:S01]  /*3960*/  UTCATOMSWS.AND URZ, UR4 ;  /* 0x0000000400ff79e3 */ /* 0x0007e20008000000 */
[----:B0-----:R-:W-:Y:S01]  /*3970*/  ISETP.EQ.U32.AND P0, PT, R0, UR5, PT ;  /* 0x0000000500007c0c */ /* 0x001fe2000bf02070 */
[----:B--2---:R-:W-:-:S12]  /*3980*/  IMAD.U32 R0, RZ, RZ, UR7 ;  /* 0x00000007ff007e24 */ /* 0x004fd8000f8e00ff */
[----:B------:R3:W-:Y:S01]  /*3990*/  @P0 ATOMS.AND RZ, [UR6], R0 ;  /* 0x00000000ffff098c */ /* 0x0007e2000a800006 */
[----:B------:R-:W-:Y:S05]  /*39a0*/  BRA `(.L_x_20) ;  /* 0x0000000000147947 */ /* 0x000fea0003800000 */
.L_x_22:
[----:B------:R-:W-:-:S07]  /*39b0*/  MOV R2, 0x39d0 ;  /* 0x000039d000027802 */ /* 0x000fce0000000f00 */
[----:B-1----:R-:W-:Y:S05]  /*39c0*/  CALL.REL.NOINC `($__internal_0_$__cuda_sm10x_tcgen05_guardrail_trap_col_being_dealloced_not_returned_by_alloc) ;  /* 0x0000000000447944 */ /* 0x002fea0003c00000 */
[----:B------:R-:W-:Y:S05]  /*39d0*/  BRA `(.L_x_20) ;  /* 0x0000000000087947 */ /* 0x000fea0003800000 */
.L_x_21:
[----:B------:R-:W-:-:S07]  /*39e0*/  MOV R2, 0x3a00 ;  /* 0x00003a0000027802 */ /* 0x000fce0000000f00 */
[----:B-1----:R-:W-:Y:S05]  /*39f0*/  CALL.REL.NOINC `($__internal_2_$__cuda_sm10x_tcgen05_guardrail_trap_unallocated_columns_being_dealloced) ;  /* 0x0000000000507944 */ /* 0x002fea0003c00000 */
.L_x_20:
[----:B------:R-:W-:Y:S01]  /*3a00*/  NOP ;  /* 0x0000000000007918 */ /* 0x000fe20000000000 */
[----:B-1-3--:R-:W-:Y:S05]  /*3a10*/  EXIT ;  /* 0x000000000000794d */ /* 0x00afea0003800000 */
.L_x_8:
[----:B------:R-:W1:Y:S02]  /*3a20*/  SYNCS.PHASECHK.TRANS64.TRYWAIT P0, [UR11+0x2800], RZ ;  /* 0x002800ffff0075a7 */ /* 0x000e64000800110b */
[----:B-1----:R-:W-:Y:S05]  /*3a30*/  @!P0 BRA `(.L_x_8) ;  /* 0xfffffffc00f88947 */ /* 0x002fea000383ffff */
[----:B------:R-:W-:Y:S05]  /*3a40*/  BRA `(.L_x_7) ;  /* 0xffffffd400f47947 */ /* 0x000fea000383ffff */
.L_x_14:
[----:B------:R-:W2:Y:S02]  /*3a50*/  SYNCS.PHASECHK.TRANS64.TRYWAIT P3, [UR11+0x3810], RZ ;  /* 0x003810ffff0075a7 */ /* 0x000ea4000806110b */
[----:B--2---:R-:W-:Y:S05]  /*3a60*/  @!P3 BRA `(.L_x_14) ;  /* 0xfffffffc00f8b947 */ /* 0x004fea000383ffff */
[----:B------:R-:W-:Y:S05]  /*3a70*/  BRA `(.L_x_23) ;  /* 0xffffffe400947947 */ /* 0x000fea000383ffff */
.L_x_15:
[----:B------:R-:W0:Y:S02]  /*3a80*/  SYNCS.PHASECHK.TRANS64.TRYWAIT P3, [UR14], R8 ;  /* 0x00000008ff0075a7 */ /* 0x000e24000806110e */
[----:B0-----:R-:W-:Y:S05]  /*3a90*/  @!P3 BRA `(.L_x_15) ;  /* 0xfffffffc00f8b947 */ /* 0x001fea000383ffff */
[----:B------:R-:W-:Y:S05]  /*3aa0*/  BRA `(.L_x_24) ;  /* 0xffffffe8005c7947 */ /* 0x000fea000383ffff */
.L_x_19:
[----:B------:R-:W0:Y:S02]  /*3ab0*/  SYNCS.PHASECHK.TRANS64.TRYWAIT P3, [UR14], R4 ;  /* 0x00000004ff0075a7 */ /* 0x000e24000806110e */
[----:B0-----:R-:W-:Y:S05]  /*3ac0*/  @!P3 BRA `(.L_x_19) ;  /* 0xfffffffc00f8b947 */ /* 0x001fea000383ffff */
[----:B------:R-:W-:Y:S05]  /*3ad0*/  BRA `(.L_x_18) ;  /* 0xffffffec00c07947 */ /* 0x000fea000383ffff */
        .weak           $__internal_0_$__cuda_sm10x_tcgen05_guardrail_trap_col_being_dealloced_not_returned_by_alloc
        .type           $__internal_0_$__cuda_sm10x_tcgen05_guardrail_trap_col_being_dealloced_not_returned_by_alloc,@function
        .size           $__internal_0_$__cuda_sm10x_tcgen05_guardrail_trap_col_being_dealloced_not_returned_by_alloc,($__internal_1_$__cuda_sm10x_tcgen05_guardrail_trap_phase_invalid_during_alloc - $__internal_0_$__cuda_sm10x_tcgen05_guardrail_trap_col_being_dealloced_not_returned_by_alloc)
$__internal_0_$__cuda_sm10x_tcgen05_guardrail_trap_col_being_dealloced_not_returned_by_alloc:
[----:B------:R-:W-:Y:S05]  /*3ae0*/  BPT.TRAP 0x1 ;  /* 0x000000040000795c */ /* 0x000fea0000300000 */
[----:B------:R-:W-:-:S04]  /*3af0*/  IMAD.MOV.U32 R3, RZ, RZ, 0x0 ;  /* 0x00000000ff037424 */ /* 0x000fc800078e00ff */
[----:B------:R-:W-:Y:S05]  /*3b00*/  RET.REL.NODEC R2 `(attn_fwd) ;  /* 0xffffffc4023c7950 */ /* 0x000fea0003c3ffff */
        .weak           $__internal_1_$__cuda_sm10x_tcgen05_guardrail_trap_phase_invalid_during_alloc
        .type           $__internal_1_$__cuda_sm10x_tcgen05_guardrail_trap_phase_invalid_during_alloc,@function
        .size           $__internal_1_$__cuda_sm10x_tcgen05_guardrail_trap_phase_invalid_during_alloc,($__internal_2_$__cuda_sm10x_tcgen05_guardrail_trap_unallocated_columns_being_dealloced - $__internal_1_$__cuda_sm10x_tcgen05_guardrail_trap_phase_invalid_during_alloc)
$__internal_1_$__cuda_sm10x_tcgen05_guardrail_trap_phase_invalid_during_alloc:
[----:B------:R-:W-:Y:S05]  /*3b10*/  BPT.TRAP 0x1 ;  /* 0x000000040000795c */ /* 0x000fea0000300000 */
[----:B------:R-:W-:-:S04]  /*3b20*/  IMAD.MOV.U32 R3, RZ, RZ, 0x0 ;  /* 0x00000000ff037424 */ /* 0x000fc800078e00ff */
[----:B------:R-:W-:Y:S05]  /*3b30*/  RET.REL.NODEC R2 `(attn_fwd) ;  /* 0xffffffc402307950 */ /* 0x000fea0003c3ffff */
        .weak           $__internal_2_$__cuda_sm10x_tcgen05_guardrail_trap_unallocated_columns_being_dealloced
        .type           $__internal_2_$__cuda_sm10x_tcgen05_guardrail_trap_unallocated_columns_being_dealloced,@function
        .size           $__internal_2_$__cuda_sm10x_tcgen05_guardrail_trap_unallocated_columns_being_dealloced,(.L_x_28 - $__internal_2_$__cuda_sm10x_tcgen05_guardrail_trap_unallocated_columns_being_dealloced)
$__internal_2_$__cuda_sm10x_tcgen05_guardrail_trap_unallocated_columns_being_dealloced:
[----:B------:R-:W-:Y:S05]  /*3b40*/  BPT.TRAP 0x1 ;  /* 0x000000040000795c */ /* 0x000fea0000300000 */
[----:B------:R-:W-:-:S04]  /*3b50*/  IMAD.MOV.U32 R3, RZ, RZ, 0x0 ;  /* 0x00000000ff037424 */ /* 0x000fc800078e00ff */
[----:B------:R-:W-:Y:S05]  /*3b60*/  RET.REL.NODEC R2 `(attn_fwd) ;  /* 0xffffffc402247950 */ /* 0x000fea0003c3ffff */
.L_x_25:
[----:B------:R-:W-:-:S00]  /*3b70*/  BRA `(.L_x_25) ;  /* 0xfffffffc00fc7947 */ /* 0x000fc0000383ffff */
[----:B------:R-:W-:-:S00]  /*3b80*/  NOP ;  /* 0x0000000000007918 */ /* 0x000fc00000000000 */
[----:B------:R-:W-:-:S00]  /*3b90*/  NOP ;  /* 0x0000000000007918 */ /* 0x000fc00000000000 */
[----:B------:R-:W-:-:S00]  /*3ba0*/  NOP ;  /* 0x0000000000007918 */ /* 0x000fc00000000000 */
[----:B------:R-:W-:-:S00]  /*3bb0*/  NOP ;  /* 0x0000000000007918 */ /* 0x000fc00000000000 */
[----:B------:R-:W-:-:S00]  /*3bc0*/  NOP ;  /* 0x0000000000007918 */ /* 0x000fc00000000000 */
[----:B------:R-:W-:-:S00]  /*3bd0*/  NOP ;  /* 0x0000000000007918 */ /* 0x000fc00000000000 */
[----:B------:R-:W-:-:S00]  /*3be0*/  NOP ;  /* 0x0000000000007918 */ /* 0x000fc00000000000 */
[----:B------:R-:W-:-:S00]  /*3bf0*/  NOP ;  /* 0x0000000000007918 */ /* 0x000fc00000000000 */
.L_x_28:


//--------------------- .nv.global.init           --------------------------
	.section	.nv.global.init,"aw",@progbits
.nv.global.init:
	.type		_$_str,@object
	.size		_$_str,(.L_3 - _$_str)
_$_str:
        /*0000*/ 	.byte	0x5f, 0x5f, 0x43, 0x55, 0x44, 0x41, 0x5f, 0x46, 0x54, 0x5a, 0x00
.L_3:


//--------------------- .nv.shared.attn_fwd       --------------------------
	.section	.nv.shared.attn_fwd,"aw",@nobits
	.sectionflags	@""
	.align	16
	.zero		1024


//--------------------- .nv.shared.reserved.0     --------------------------
	.section	.nv.shared.reserved.0,"aw",@nobits
	.align	8
	.weak		__nv_reservedSMEM_offset_0_alias
	.size		__nv_reservedSMEM_offset_0_alias, 0, 64
	.other		__nv_reservedSMEM_offset_0_alias,@"STO_CUDA_RESERVED_SHARED STV_DEFAULT"
__nv_reservedSMEM_offset_0_alias:
	.zero		0
.nv.shared.reserved.0:
	.zero		64
	.weak		__nv_reservedSMEM_allocation_phase
	.type		__nv_reservedSMEM_allocation_phase,@object
	.size		__nv_reservedSMEM_allocation_phase,(.L_0 - __nv_reservedSMEM_allocation_phase)
__nv_reservedSMEM_allocation_phase:
	.zero		1
.L_0:
	.zero		7
	.weak		__nv_reservedSMEM_devtool_atexit_pc
	.type		__nv_reservedSMEM_devtool_atexit_pc,@object
	.size		__nv_reservedSMEM_devtool_atexit_pc,(__nv_reservedSMEM_allocation_mask - __nv_reservedSMEM_devtool_atexit_pc)
__nv_reservedSMEM_devtool_atexit_pc:
	.zero		8
	.weak		__nv_reservedSMEM_allocation_mask
	.type		__nv_reservedSMEM_allocation_mask,@object
	.size		__nv_reservedSMEM_allocation_mask,(.L_2 - __nv_reservedSMEM_allocation_mask)
__nv_reservedSMEM_allocation_mask:
	.zero		4
.L_2:


//--------------------- .nv.constant0.attn_fwd    --------------------------
	.section	.nv.constant0.attn_fwd,"a",@progbits
	.sectionflags	@""
	.align	4
.nv.constant0.attn_fwd:
	.zero		1032


//--------------------- SYMBOLS --------------------------

	.type		.nv.reservedSmem.offset0,@object
	.size		.nv.reservedSmem.offset0,0x4
	.type		.nv.reservedSmem.cap,@object
	.size		.nv.reservedSmem.cap,0x4
